//
// Generated by NVIDIA NVVM Compiler
//
// Compiler Build ID: CL-36424714
// Cuda compilation tools, release 13.0, V13.0.88
// Based on NVVM 20.0.0
//

.version 9.0
.target sm_100
.address_size 64

	// .globl	medianKernel

.visible .entry medianKernel(
	.param .u32 medianKernel_param_0,
	.param .u64 .ptr .align 1 medianKernel_param_1,
	.param .u32 medianKernel_param_2,
	.param .u32 medianKernel_param_3,
	.param .u64 .ptr .align 1 medianKernel_param_4,
	.param .u32 medianKernel_param_5,
	.param .u64 .ptr .align 1 medianKernel_param_6,
	.param .u32 medianKernel_param_7,
	.param .u32 medianKernel_param_8,
	.param .u64 .ptr .align 1 medianKernel_param_9,
	.param .u32 medianKernel_param_10
)
{
	.reg .pred 	%p<88>;
	.reg .b16 	%rs<32>;
	.reg .b32 	%r<563>;
	.reg .b32 	%f<465>;
	.reg .b64 	%rd<228>;

	ld.param.u64 	%rd18, [medianKernel_param_1];
	ld.param.u32 	%r178, [medianKernel_param_3];
	ld.param.u64 	%rd19, [medianKernel_param_4];
	ld.param.u32 	%r180, [medianKernel_param_5];
	ld.param.u64 	%rd20, [medianKernel_param_6];
	ld.param.u32 	%r179, [medianKernel_param_8];
	ld.param.u64 	%rd21, [medianKernel_param_9];
	cvta.to.global.u64 	%rd1, %rd21;
	cvta.to.global.u64 	%rd2, %rd20;
	cvta.to.global.u64 	%rd3, %rd18;
	cvta.to.global.u64 	%rd4, %rd19;
	mov.u32 	%r181, %ctaid.y;
	mov.u32 	%r182, %ctaid.x;
	mov.u32 	%r183, %nctaid.x;
	mad.lo.s32 	%r514, %r181, %r183, %r182;
	div.s32 	%r2, %r180, %r178;
	setp.ge.s32 	%p1, %r514, %r2;
	@%p1 bra 	$L__BB0_116;
	ld.param.u32 	%r481, [medianKernel_param_0];
	shl.b32 	%r184, %r481, 1;
	or.b32  	%r3, %r184, 1;
	mad.lo.s32 	%r4, %r514, %r184, %r514;
	add.s32 	%r5, %r4, %r481;
	mul.lo.s32 	%r6, %r178, %r514;
	add.s32 	%r7, %r6, %r178;
	setp.lt.s32 	%p2, %r178, 1;
	@%p2 bra 	$L__BB0_8;
	add.s32 	%r186, %r6, 1;
	max.s32 	%r187, %r7, %r186;
	sub.s32 	%r8, %r187, %r6;
	and.b32  	%r9, %r8, 3;
	sub.s32 	%r188, %r6, %r187;
	setp.gt.u32 	%p3, %r188, -4;
	mov.b32 	%r491, 0;
	mov.u32 	%r501, %r6;
	@%p3 bra 	$L__BB0_5;
	and.b32  	%r491, %r8, -4;
	mov.b32 	%r502, 0;
	mov.u32 	%r501, %r6;
$L__BB0_4:
	mul.wide.s32 	%rd22, %r501, 4;
	add.s64 	%rd23, %rd4, %rd22;
	ld.global.f32 	%f51, [%rd23];
	mul.wide.u32 	%rd24, %r502, 4;
	add.s64 	%rd25, %rd2, %rd24;
	ld.global.f32 	%f52, [%rd25];
	div.rn.f32 	%f53, %f51, %f52;
	st.global.f32 	[%rd23], %f53;
	ld.global.f32 	%f54, [%rd23+4];
	ld.global.f32 	%f55, [%rd25+4];
	div.rn.f32 	%f56, %f54, %f55;
	st.global.f32 	[%rd23+4], %f56;
	ld.global.f32 	%f57, [%rd23+8];
	ld.global.f32 	%f58, [%rd25+8];
	div.rn.f32 	%f59, %f57, %f58;
	st.global.f32 	[%rd23+8], %f59;
	ld.global.f32 	%f60, [%rd23+12];
	ld.global.f32 	%f61, [%rd25+12];
	div.rn.f32 	%f62, %f60, %f61;
	st.global.f32 	[%rd23+12], %f62;
	add.s32 	%r501, %r501, 4;
	add.s32 	%r502, %r502, 4;
	setp.eq.s32 	%p4, %r502, %r491;
	@%p4 bra 	$L__BB0_5;
	bra.uni 	$L__BB0_4;
$L__BB0_5:
	setp.eq.s32 	%p5, %r9, 0;
	@%p5 bra 	$L__BB0_8;
	mov.b32 	%r494, 0;
$L__BB0_7:
	.pragma "nounroll";
	mul.wide.s32 	%rd26, %r501, 4;
	add.s64 	%rd27, %rd4, %rd26;
	ld.global.f32 	%f63, [%rd27];
	mul.wide.u32 	%rd28, %r491, 4;
	add.s64 	%rd29, %rd2, %rd28;
	ld.global.f32 	%f64, [%rd29];
	div.rn.f32 	%f65, %f63, %f64;
	st.global.f32 	[%rd27], %f65;
	add.s32 	%r501, %r501, 1;
	add.s32 	%r491, %r491, 1;
	add.s32 	%r494, %r494, 1;
	setp.ne.s32 	%p6, %r494, %r9;
	@%p6 bra 	$L__BB0_7;
$L__BB0_8:
	ld.param.u32 	%r482, [medianKernel_param_0];
	setp.lt.s32 	%p7, %r482, 0;
	mov.u32 	%r503, %r4;
	@%p7 bra 	$L__BB0_13;
	max.s32 	%r19, %r4, %r5;
	sub.s32 	%r192, %r19, %r4;
	add.s32 	%r193, %r192, 1;
	and.b32  	%r20, %r193, 3;
	setp.eq.s32 	%p8, %r20, 0;
	mov.u32 	%r503, %r4;
	mov.u32 	%r499, %r6;
	@%p8 bra 	$L__BB0_12;
	mov.b32 	%r497, 0;
	mov.u32 	%r503, %r4;
	mov.u32 	%r499, %r6;
$L__BB0_11:
	.pragma "nounroll";
	mul.wide.s32 	%rd30, %r499, 4;
	add.s64 	%rd31, %rd4, %rd30;
	ld.global.f32 	%f66, [%rd31];
	mul.wide.s32 	%rd32, %r503, 4;
	add.s64 	%rd33, %rd3, %rd32;
	st.global.f32 	[%rd33], %f66;
	add.s32 	%r503, %r503, 1;
	add.s32 	%r499, %r499, %r179;
	add.s32 	%r497, %r497, 1;
	setp.ne.s32 	%p9, %r497, %r20;
	@%p9 bra 	$L__BB0_11;
$L__BB0_12:
	setp.lt.u32 	%p10, %r192, 3;
	@%p10 bra 	$L__BB0_13;
	bra.uni 	$L__BB0_14;
$L__BB0_13:
	mul.wide.s32 	%rd42, %r4, 4;
	add.s64 	%rd5, %rd3, %rd42;
	mov.b32 	%r507, 0;
	bra.uni 	$L__BB0_25;
$L__BB0_14:
	mul.wide.s32 	%rd34, %r499, 4;
	add.s64 	%rd35, %rd4, %rd34;
	ld.global.f32 	%f67, [%rd35];
	mul.wide.s32 	%rd36, %r503, 4;
	add.s64 	%rd37, %rd3, %rd36;
	st.global.f32 	[%rd37], %f67;
	mul.wide.s32 	%rd38, %r179, 4;
	add.s64 	%rd39, %rd35, %rd38;
	ld.global.f32 	%f68, [%rd39];
	st.global.f32 	[%rd37+4], %f68;
	add.s64 	%rd40, %rd39, %rd38;
	ld.global.f32 	%f69, [%rd40];
	st.global.f32 	[%rd37+8], %f69;
	add.s32 	%r196, %r503, 3;
	add.s64 	%rd41, %rd40, %rd38;
	ld.global.f32 	%f70, [%rd41];
	st.global.f32 	[%rd37+12], %f70;
	add.s32 	%r503, %r503, 4;
	shl.b32 	%r197, %r179, 2;
	add.s32 	%r499, %r197, %r499;
	setp.lt.s32 	%p11, %r196, %r5;
	@%p11 bra 	$L__BB0_14;
	bra.uni 	$L__BB0_13;
$L__BB0_15:
	setp.eq.s32 	%p19, %r43, 0;
	@%p19 bra 	$L__BB0_24;
	mul.wide.s32 	%rd44, %r508, 4;
	add.s64 	%rd6, %rd3, %rd44;
	ld.global.f32 	%f1, [%rd6];
	ld.global.f32 	%f449, [%rd6+4];
	setp.leu.f32 	%p20, %f1, %f449;
	@%p20 bra 	$L__BB0_18;
	st.global.f32 	[%rd6], %f449;
	st.global.f32 	[%rd6+4], %f1;
	mov.b16 	%rs28, 1;
	mov.f32 	%f449, %f1;
$L__BB0_18:
	setp.eq.s32 	%p21, %r43, 1;
	@%p21 bra 	$L__BB0_24;
	ld.global.f32 	%f450, [%rd6+8];
	setp.leu.f32 	%p22, %f449, %f450;
	@%p22 bra 	$L__BB0_21;
	st.global.f32 	[%rd6+4], %f450;
	st.global.f32 	[%rd6+8], %f449;
	mov.b16 	%rs28, 1;
	mov.f32 	%f450, %f449;
$L__BB0_21:
	setp.eq.s32 	%p23, %r43, 2;
	@%p23 bra 	$L__BB0_24;
	ld.global.f32 	%f6, [%rd6+12];
	setp.leu.f32 	%p24, %f450, %f6;
	@%p24 bra 	$L__BB0_24;
	st.global.f32 	[%rd6+8], %f6;
	st.global.f32 	[%rd6+12], %f450;
	mov.b16 	%rs28, 1;
$L__BB0_24:
	and.b16  	%rs21, %rs28, 255;
	setp.eq.s16 	%p25, %rs21, 0;
	add.s32 	%r507, %r507, 1;
	@%p25 bra 	$L__BB0_37;
$L__BB0_25:
	ld.param.u32 	%r483, [medianKernel_param_0];
	sub.s32 	%r42, %r483, %r507;
	sub.s32 	%r199, %r5, %r507;
	setp.ge.s32 	%p12, %r4, %r199;
	@%p12 bra 	$L__BB0_37;
	ld.param.u32 	%r484, [medianKernel_param_0];
	and.b32  	%r43, %r42, 3;
	sub.s32 	%r200, %r507, %r484;
	setp.gt.u32 	%p13, %r200, -4;
	mov.b16 	%rs28, 0;
	mov.u32 	%r508, %r4;
	@%p13 bra 	$L__BB0_15;
	and.b32  	%r44, %r42, -4;
	ld.global.f32 	%f451, [%rd5];
	mov.b32 	%r509, 0;
	mov.b16 	%rs28, 0;
	mov.u32 	%r508, %r4;
$L__BB0_28:
	mul.wide.s32 	%rd43, %r508, 4;
	add.s64 	%rd7, %rd3, %rd43;
	ld.global.f32 	%f452, [%rd7+4];
	setp.leu.f32 	%p14, %f451, %f452;
	@%p14 bra 	$L__BB0_30;
	st.global.f32 	[%rd7], %f452;
	st.global.f32 	[%rd7+4], %f451;
	mov.b16 	%rs28, 1;
	mov.f32 	%f452, %f451;
$L__BB0_30:
	ld.global.f32 	%f453, [%rd7+8];
	setp.leu.f32 	%p15, %f452, %f453;
	@%p15 bra 	$L__BB0_32;
	st.global.f32 	[%rd7+4], %f453;
	st.global.f32 	[%rd7+8], %f452;
	mov.b16 	%rs28, 1;
	mov.f32 	%f453, %f452;
$L__BB0_32:
	ld.global.f32 	%f454, [%rd7+12];
	setp.leu.f32 	%p16, %f453, %f454;
	@%p16 bra 	$L__BB0_34;
	st.global.f32 	[%rd7+8], %f454;
	st.global.f32 	[%rd7+12], %f453;
	mov.b16 	%rs28, 1;
	mov.f32 	%f454, %f453;
$L__BB0_34:
	add.s32 	%r508, %r508, 4;
	ld.global.f32 	%f451, [%rd7+16];
	setp.leu.f32 	%p17, %f454, %f451;
	@%p17 bra 	$L__BB0_36;
	st.global.f32 	[%rd7+12], %f451;
	st.global.f32 	[%rd7+16], %f454;
	mov.b16 	%rs28, 1;
	mov.f32 	%f451, %f454;
$L__BB0_36:
	add.s32 	%r509, %r509, 4;
	setp.eq.s32 	%p18, %r509, %r44;
	@%p18 bra 	$L__BB0_15;
	bra.uni 	$L__BB0_28;
$L__BB0_37:
	ld.param.u32 	%r485, [medianKernel_param_0];
	sub.s32 	%r510, %r3, %r485;
	ld.global.f32 	%f71, [%rd2];
	mul.wide.s32 	%rd45, %r6, 4;
	add.s64 	%rd8, %rd4, %rd45;
	ld.global.f32 	%f72, [%rd8];
	shr.u32 	%r202, %r510, 31;
	add.s32 	%r203, %r510, %r202;
	shr.s32 	%r204, %r203, 1;
	mul.wide.s32 	%rd46, %r204, 4;
	add.s64 	%rd47, %rd46, %rd5;
	ld.global.f32 	%f73, [%rd47+-4];
	sub.f32 	%f74, %f72, %f73;
	mul.f32 	%f75, %f71, %f74;
	cvt.rzi.s32.f32 	%r205, %f75;
	mul.wide.s32 	%rd48, %r514, 4;
	add.s64 	%rd49, %rd1, %rd48;
	st.global.u32 	[%rd49], %r205;
	ld.global.f32 	%f460, [%rd47+-4];
	max.s32 	%r206, %r205, 0;
	st.global.u32 	[%rd49], %r206;
	mul.lo.s32 	%r50, %r2, %r179;
	add.s32 	%r526, %r514, %r50;
	add.s32 	%r525, %r6, %r179;
	add.s32 	%r53, %r5, %r485;
	setp.gt.s32 	%p26, %r503, %r53;
	mov.u32 	%r524, %r179;
	@%p26 bra 	$L__BB0_38;
	bra.uni 	$L__BB0_43;
$L__BB0_38:
	ld.param.u32 	%r487, [medianKernel_param_0];
	mul.lo.s32 	%r58, %r179, %r487;
	sub.s32 	%r59, %r7, %r58;
	setp.ge.s32 	%p40, %r525, %r59;
	@%p40 bra 	$L__BB0_60;
	shr.u32 	%r280, %r510, 31;
	add.s32 	%r281, %r510, %r280;
	shr.s32 	%r60, %r281, 1;
	mul.wide.s32 	%rd108, %r60, 4;
	add.s64 	%rd109, %rd5, %rd108;
$L__BB0_40:
	ld.param.u32 	%r488, [medianKernel_param_0];
	not.b32 	%r282, %r488;
	mad.lo.s32 	%r283, %r179, %r282, %r525;
	mul.wide.s32 	%rd96, %r283, 4;
	add.s64 	%rd12, %rd4, %rd96;
	add.s32 	%r284, %r525, %r58;
	mul.wide.s32 	%rd97, %r284, 4;
	add.s64 	%rd13, %rd4, %rd97;
	mov.u32 	%r527, %r4;
$L__BB0_41:
	ld.global.f32 	%f31, [%rd12];
	mul.wide.s32 	%rd98, %r527, 4;
	add.s64 	%rd14, %rd3, %rd98;
	ld.global.f32 	%f32, [%rd14];
	setp.neu.f32 	%p41, %f31, %f32;
	@%p41 bra 	$L__BB0_71;
	ld.global.f32 	%f183, [%rd13];
	st.global.f32 	[%rd14], %f183;
	bra.uni 	$L__BB0_72;
$L__BB0_43:
	mov.u32 	%r64, %r503;
	mov.u32 	%r63, %r514;
	mov.u32 	%r514, %r526;
	ld.param.u32 	%r486, [medianKernel_param_0];
	mad.lo.s32 	%r207, %r179, %r486, %r525;
	mul.wide.s32 	%rd50, %r207, 4;
	add.s64 	%rd51, %rd4, %rd50;
	ld.global.f32 	%f457, [%rd51];
	mul.wide.s32 	%rd52, %r64, 4;
	add.s64 	%rd53, %rd3, %rd52;
	st.global.f32 	[%rd53], %f457;
	mov.u32 	%r516, %r64;
$L__BB0_44:
	add.s32 	%r68, %r516, -1;
	mul.wide.s32 	%rd54, %r516, 4;
	add.s64 	%rd9, %rd3, %rd54;
	ld.global.f32 	%f22, [%rd9+-4];
	setp.leu.f32 	%p27, %f22, %f457;
	mov.f32 	%f458, %f22;
	@%p27 bra 	$L__BB0_46;
	ld.global.f32 	%f458, [%rd9];
	st.global.f32 	[%rd9], %f22;
	st.global.f32 	[%rd9+-4], %f458;
$L__BB0_46:
	setp.gt.f32 	%p28, %f22, %f457;
	setp.ne.s32 	%p29, %r68, %r4;
	and.pred  	%p30, %p29, %p28;
	mov.f32 	%f457, %f458;
	mov.u32 	%r516, %r68;
	@%p30 bra 	$L__BB0_44;
	setp.lt.s32 	%p31, %r179, 2;
	mul.wide.s32 	%rd55, %r524, 4;
	add.s64 	%rd56, %rd2, %rd55;
	ld.global.f32 	%f76, [%rd56];
	add.s64 	%rd57, %rd8, %rd55;
	ld.global.f32 	%f77, [%rd57];
	shr.u32 	%r208, %r510, 31;
	add.s32 	%r209, %r510, %r208;
	shr.s32 	%r210, %r209, 1;
	mul.wide.s32 	%rd58, %r210, 4;
	add.s64 	%rd10, %rd5, %rd58;
	ld.global.f32 	%f78, [%rd10+-4];
	and.b32  	%r211, %r209, -2;
	sub.s32 	%r212, %r510, %r211;
	cvt.rn.f32.s32 	%f25, %r212;
	mul.wide.s32 	%rd59, %r212, 4;
	add.s64 	%rd11, %rd10, %rd59;
	ld.global.f32 	%f79, [%rd11+-4];
	fma.rn.f32 	%f80, %f79, %f25, %f78;
	add.s32 	%r213, %r212, 1;
	cvt.rn.f32.u32 	%f26, %r213;
	div.rn.f32 	%f81, %f80, %f26;
	sub.f32 	%f82, %f77, %f81;
	mul.f32 	%f83, %f76, %f82;
	cvt.rzi.s32.f32 	%r214, %f83;
	mul.wide.s32 	%rd60, %r514, 4;
	add.s64 	%rd61, %rd1, %rd60;
	max.s32 	%r215, %r214, 0;
	st.global.u32 	[%rd61], %r215;
	ld.global.f32 	%f84, [%rd10+-4];
	ld.global.f32 	%f85, [%rd11+-4];
	fma.rn.f32 	%f86, %f85, %f25, %f84;
	div.rn.f32 	%f87, %f86, %f26;
	sub.f32 	%f88, %f87, %f460;
	cvt.rn.f32.s32 	%f89, %r179;
	div.rn.f32 	%f27, %f88, %f89;
	@%p31 bra 	$L__BB0_59;
	add.s32 	%r217, %r179, -2;
	setp.lt.u32 	%p32, %r217, 7;
	sub.s32 	%r69, %r524, %r179;
	mov.b32 	%r518, 1;
	@%p32 bra 	$L__BB0_51;
	mov.b32 	%r518, 1;
$L__BB0_50:
	.pragma "nounroll";
	add.s32 	%r219, %r69, %r518;
	mul.wide.s32 	%rd62, %r219, 4;
	add.s64 	%rd63, %rd2, %rd62;
	ld.global.f32 	%f90, [%rd63];
	add.s64 	%rd64, %rd8, %rd62;
	ld.global.f32 	%f91, [%rd64];
	sub.f32 	%f92, %f91, %f460;
	cvt.rn.f32.u32 	%f93, %r518;
	fma.rn.f32 	%f94, %f27, %f93, %f92;
	mul.f32 	%f95, %f90, %f94;
	cvt.rzi.s32.f32 	%r220, %f95;
	mad.lo.s32 	%r221, %r518, %r2, %r63;
	mul.wide.s32 	%rd65, %r221, 4;
	add.s64 	%rd66, %rd1, %rd65;
	max.s32 	%r222, %r220, 0;
	st.global.u32 	[%rd66], %r222;
	add.s32 	%r223, %r518, 1;
	ld.global.f32 	%f96, [%rd63+4];
	ld.global.f32 	%f97, [%rd64+4];
	sub.f32 	%f98, %f97, %f460;
	cvt.rn.f32.u32 	%f99, %r223;
	fma.rn.f32 	%f100, %f27, %f99, %f98;
	mul.f32 	%f101, %f96, %f100;
	cvt.rzi.s32.f32 	%r224, %f101;
	mul.wide.s32 	%rd67, %r2, 4;
	add.s64 	%rd68, %rd66, %rd67;
	max.s32 	%r225, %r224, 0;
	st.global.u32 	[%rd68], %r225;
	add.s32 	%r226, %r518, 2;
	ld.global.f32 	%f102, [%rd63+8];
	ld.global.f32 	%f103, [%rd64+8];
	sub.f32 	%f104, %f103, %f460;
	cvt.rn.f32.u32 	%f105, %r226;
	fma.rn.f32 	%f106, %f27, %f105, %f104;
	mul.f32 	%f107, %f102, %f106;
	cvt.rzi.s32.f32 	%r227, %f107;
	add.s64 	%rd69, %rd68, %rd67;
	max.s32 	%r228, %r227, 0;
	st.global.u32 	[%rd69], %r228;
	add.s32 	%r229, %r518, 3;
	ld.global.f32 	%f108, [%rd63+12];
	ld.global.f32 	%f109, [%rd64+12];
	sub.f32 	%f110, %f109, %f460;
	cvt.rn.f32.u32 	%f111, %r229;
	fma.rn.f32 	%f112, %f27, %f111, %f110;
	mul.f32 	%f113, %f108, %f112;
	cvt.rzi.s32.f32 	%r230, %f113;
	add.s64 	%rd70, %rd69, %rd67;
	max.s32 	%r231, %r230, 0;
	st.global.u32 	[%rd70], %r231;
	add.s32 	%r232, %r518, 4;
	ld.global.f32 	%f114, [%rd63+16];
	ld.global.f32 	%f115, [%rd64+16];
	sub.f32 	%f116, %f115, %f460;
	cvt.rn.f32.u32 	%f117, %r232;
	fma.rn.f32 	%f118, %f27, %f117, %f116;
	mul.f32 	%f119, %f114, %f118;
	cvt.rzi.s32.f32 	%r233, %f119;
	add.s64 	%rd71, %rd70, %rd67;
	max.s32 	%r234, %r233, 0;
	st.global.u32 	[%rd71], %r234;
	add.s32 	%r235, %r518, 5;
	ld.global.f32 	%f120, [%rd63+20];
	ld.global.f32 	%f121, [%rd64+20];
	sub.f32 	%f122, %f121, %f460;
	cvt.rn.f32.u32 	%f123, %r235;
	fma.rn.f32 	%f124, %f27, %f123, %f122;
	mul.f32 	%f125, %f120, %f124;
	cvt.rzi.s32.f32 	%r236, %f125;
	add.s64 	%rd72, %rd71, %rd67;
	max.s32 	%r237, %r236, 0;
	st.global.u32 	[%rd72], %r237;
	add.s32 	%r238, %r518, 6;
	ld.global.f32 	%f126, [%rd63+24];
	ld.global.f32 	%f127, [%rd64+24];
	sub.f32 	%f128, %f127, %f460;
	cvt.rn.f32.u32 	%f129, %r238;
	fma.rn.f32 	%f130, %f27, %f129, %f128;
	mul.f32 	%f131, %f126, %f130;
	cvt.rzi.s32.f32 	%r239, %f131;
	add.s64 	%rd73, %rd72, %rd67;
	max.s32 	%r240, %r239, 0;
	st.global.u32 	[%rd73], %r240;
	add.s32 	%r241, %r518, 7;
	ld.global.f32 	%f132, [%rd63+28];
	ld.global.f32 	%f133, [%rd64+28];
	sub.f32 	%f134, %f133, %f460;
	cvt.rn.f32.u32 	%f135, %r241;
	fma.rn.f32 	%f136, %f27, %f135, %f134;
	mul.f32 	%f137, %f132, %f136;
	cvt.rzi.s32.f32 	%r242, %f137;
	add.s64 	%rd74, %rd73, %rd67;
	max.s32 	%r243, %r242, 0;
	st.global.u32 	[%rd74], %r243;
	add.s32 	%r518, %r518, 8;
	add.s32 	%r244, %r179, -1;
	and.b32  	%r245, %r244, -8;
	setp.ne.s32 	%p33, %r241, %r245;
	@%p33 bra 	$L__BB0_50;
$L__BB0_51:
	add.s32 	%r246, %r179, -1;
	and.b32  	%r247, %r246, 7;
	setp.eq.s32 	%p34, %r247, 0;
	@%p34 bra 	$L__BB0_59;
	add.s32 	%r250, %r247, -1;
	setp.lt.u32 	%p35, %r250, 3;
	@%p35 bra 	$L__BB0_54;
	add.s32 	%r251, %r69, %r518;
	mul.wide.s32 	%rd75, %r251, 4;
	add.s64 	%rd76, %rd2, %rd75;
	ld.global.f32 	%f138, [%rd76];
	add.s64 	%rd77, %rd8, %rd75;
	ld.global.f32 	%f139, [%rd77];
	sub.f32 	%f140, %f139, %f460;
	cvt.rn.f32.u32 	%f141, %r518;
	fma.rn.f32 	%f142, %f27, %f141, %f140;
	mul.f32 	%f143, %f138, %f142;
	cvt.rzi.s32.f32 	%r252, %f143;
	mad.lo.s32 	%r253, %r518, %r2, %r63;
	mul.wide.s32 	%rd78, %r253, 4;
	add.s64 	%rd79, %rd1, %rd78;
	max.s32 	%r254, %r252, 0;
	st.global.u32 	[%rd79], %r254;
	add.s32 	%r255, %r518, 1;
	ld.global.f32 	%f144, [%rd76+4];
	ld.global.f32 	%f145, [%rd77+4];
	sub.f32 	%f146, %f145, %f460;
	cvt.rn.f32.u32 	%f147, %r255;
	fma.rn.f32 	%f148, %f27, %f147, %f146;
	mul.f32 	%f149, %f144, %f148;
	cvt.rzi.s32.f32 	%r256, %f149;
	mul.wide.s32 	%rd80, %r2, 4;
	add.s64 	%rd81, %rd79, %rd80;
	max.s32 	%r257, %r256, 0;
	st.global.u32 	[%rd81], %r257;
	add.s32 	%r258, %r518, 2;
	ld.global.f32 	%f150, [%rd76+8];
	ld.global.f32 	%f151, [%rd77+8];
	sub.f32 	%f152, %f151, %f460;
	cvt.rn.f32.u32 	%f153, %r258;
	fma.rn.f32 	%f154, %f27, %f153, %f152;
	mul.f32 	%f155, %f150, %f154;
	cvt.rzi.s32.f32 	%r259, %f155;
	add.s64 	%rd82, %rd81, %rd80;
	max.s32 	%r260, %r259, 0;
	st.global.u32 	[%rd82], %r260;
	add.s32 	%r261, %r518, 3;
	ld.global.f32 	%f156, [%rd76+12];
	ld.global.f32 	%f157, [%rd77+12];
	sub.f32 	%f158, %f157, %f460;
	cvt.rn.f32.u32 	%f159, %r261;
	fma.rn.f32 	%f160, %f27, %f159, %f158;
	mul.f32 	%f161, %f156, %f160;
	cvt.rzi.s32.f32 	%r262, %f161;
	add.s64 	%rd83, %rd82, %rd80;
	max.s32 	%r263, %r262, 0;
	st.global.u32 	[%rd83], %r263;
	add.s32 	%r518, %r518, 4;
$L__BB0_54:
	add.s32 	%r264, %r179, -1;
	and.b32  	%r265, %r264, 3;
	setp.eq.s32 	%p36, %r265, 0;
	@%p36 bra 	$L__BB0_59;
	setp.eq.s32 	%p37, %r265, 1;
	@%p37 bra 	$L__BB0_57;
	add.s32 	%r268, %r69, %r518;
	mul.wide.s32 	%rd84, %r268, 4;
	add.s64 	%rd85, %rd2, %rd84;
	ld.global.f32 	%f162, [%rd85];
	add.s64 	%rd86, %rd8, %rd84;
	ld.global.f32 	%f163, [%rd86];
	sub.f32 	%f164, %f163, %f460;
	cvt.rn.f32.u32 	%f165, %r518;
	fma.rn.f32 	%f166, %f27, %f165, %f164;
	mul.f32 	%f167, %f162, %f166;
	cvt.rzi.s32.f32 	%r269, %f167;
	mad.lo.s32 	%r270, %r518, %r2, %r63;
	mul.wide.s32 	%rd87, %r270, 4;
	add.s64 	%rd88, %rd1, %rd87;
	max.s32 	%r271, %r269, 0;
	st.global.u32 	[%rd88], %r271;
	add.s32 	%r272, %r518, 1;
	ld.global.f32 	%f168, [%rd85+4];
	ld.global.f32 	%f169, [%rd86+4];
	sub.f32 	%f170, %f169, %f460;
	cvt.rn.f32.u32 	%f171, %r272;
	fma.rn.f32 	%f172, %f27, %f171, %f170;
	mul.f32 	%f173, %f168, %f172;
	cvt.rzi.s32.f32 	%r273, %f173;
	mul.wide.s32 	%rd89, %r2, 4;
	add.s64 	%rd90, %rd88, %rd89;
	max.s32 	%r274, %r273, 0;
	st.global.u32 	[%rd90], %r274;
	add.s32 	%r518, %r518, 2;
$L__BB0_57:
	and.b32  	%r275, %r179, 1;
	setp.eq.b32 	%p38, %r275, 1;
	@%p38 bra 	$L__BB0_59;
	add.s32 	%r276, %r69, %r518;
	mul.wide.s32 	%rd91, %r276, 4;
	add.s64 	%rd92, %rd2, %rd91;
	ld.global.f32 	%f174, [%rd92];
	add.s64 	%rd93, %rd8, %rd91;
	ld.global.f32 	%f175, [%rd93];
	sub.f32 	%f176, %f175, %f460;
	cvt.rn.f32.u32 	%f177, %r518;
	fma.rn.f32 	%f178, %f27, %f177, %f176;
	mul.f32 	%f179, %f174, %f178;
	cvt.rzi.s32.f32 	%r277, %f179;
	mad.lo.s32 	%r278, %r518, %r2, %r63;
	mul.wide.s32 	%rd94, %r278, 4;
	add.s64 	%rd95, %rd1, %rd94;
	max.s32 	%r279, %r277, 0;
	st.global.u32 	[%rd95], %r279;
$L__BB0_59:
	ld.global.f32 	%f180, [%rd10];
	ld.global.f32 	%f181, [%rd11];
	fma.rn.f32 	%f182, %f181, %f25, %f180;
	div.rn.f32 	%f460, %f182, %f26;
	add.s32 	%r510, %r510, 1;
	add.s32 	%r503, %r64, 1;
	add.s32 	%r524, %r524, %r179;
	add.s32 	%r526, %r514, %r50;
	add.s32 	%r525, %r524, %r6;
	setp.eq.s32 	%p39, %r64, %r53;
	@%p39 bra 	$L__BB0_38;
	bra.uni 	$L__BB0_43;
$L__BB0_60:
	add.s32 	%r88, %r510, -1;
	setp.ge.s32 	%p65, %r525, %r7;
	mov.u32 	%r552, %r88;
	@%p65 bra 	$L__BB0_108;
	add.s32 	%r89, %r510, %r4;
	mov.b32 	%r535, 0;
	mul.wide.s32 	%rd196, %r2, 4;
	mov.u32 	%r552, %r88;
$L__BB0_62:
	not.b32 	%r115, %r535;
	add.s32 	%r116, %r89, %r115;
	mov.u32 	%r544, %r4;
$L__BB0_63:
	mov.u32 	%r117, %r544;
	ld.param.u32 	%r489, [medianKernel_param_0];
	mul.lo.s32 	%r358, %r179, %r489;
	sub.s32 	%r359, %r179, %r358;
	add.s32 	%r360, %r359, %r525;
	mul.wide.s32 	%rd152, %r360, 4;
	add.s64 	%rd153, %rd4, %rd152;
	ld.global.f32 	%f43, [%rd153];
	mul.wide.s32 	%rd154, %r117, 4;
	add.s64 	%rd16, %rd3, %rd154;
	ld.global.f32 	%f44, [%rd16];
	setp.neu.f32 	%p66, %f43, %f44;
	@%p66 bra 	$L__BB0_93;
	setp.le.s32 	%p67, %r116, %r117;
	mov.u32 	%r544, %r117;
	@%p67 bra 	$L__BB0_94;
	sub.s32 	%r362, %r116, %r117;
	and.b32  	%r118, %r362, 3;
	setp.eq.s32 	%p68, %r118, 0;
	mov.u32 	%r544, %r117;
	@%p68 bra 	$L__BB0_69;
	add.s32 	%r544, %r117, 1;
	ld.global.f32 	%f284, [%rd16+4];
	st.global.f32 	[%rd16+4], %f44;
	st.global.f32 	[%rd16], %f284;
	setp.eq.s32 	%p69, %r118, 1;
	@%p69 bra 	$L__BB0_69;
	add.s32 	%r544, %r117, 2;
	ld.global.f32 	%f285, [%rd16+8];
	st.global.f32 	[%rd16+8], %f44;
	st.global.f32 	[%rd16+4], %f285;
	setp.eq.s32 	%p70, %r118, 2;
	@%p70 bra 	$L__BB0_69;
	add.s32 	%r544, %r117, 3;
	ld.global.f32 	%f286, [%rd16+12];
	st.global.f32 	[%rd16+12], %f44;
	st.global.f32 	[%rd16+8], %f286;
$L__BB0_69:
	add.s32 	%r363, %r535, %r117;
	sub.s32 	%r364, %r89, %r363;
	add.s32 	%r365, %r364, -2;
	setp.lt.u32 	%p71, %r365, 3;
	@%p71 bra 	$L__BB0_94;
$L__BB0_70:
	mul.wide.s32 	%rd155, %r544, 4;
	add.s64 	%rd156, %rd3, %rd155;
	ld.global.f32 	%f287, [%rd156+4];
	st.global.f32 	[%rd156], %f287;
	ld.global.f32 	%f288, [%rd156+8];
	st.global.f32 	[%rd156+4], %f288;
	ld.global.f32 	%f289, [%rd156+12];
	st.global.f32 	[%rd156+8], %f289;
	add.s32 	%r544, %r544, 4;
	ld.global.f32 	%f290, [%rd156+16];
	st.global.f32 	[%rd156+16], %f44;
	st.global.f32 	[%rd156+12], %f290;
	setp.lt.s32 	%p72, %r544, %r116;
	@%p72 bra 	$L__BB0_70;
	bra.uni 	$L__BB0_94;
$L__BB0_71:
	add.s32 	%r527, %r527, 1;
$L__BB0_72:
	@%p41 bra 	$L__BB0_41;
	setp.eq.s32 	%p43, %r527, %r4;
	setp.eq.s32 	%p44, %r527, %r53;
	or.pred  	%p45, %p43, %p44;
	@%p45 bra 	$L__BB0_80;
	mul.wide.s32 	%rd99, %r527, 4;
	add.s64 	%rd15, %rd3, %rd99;
	ld.global.f32 	%f33, [%rd15];
	ld.global.f32 	%f461, [%rd15+4];
	setp.ge.f32 	%p46, %f33, %f461;
	@%p46 bra 	$L__BB0_76;
	ld.global.f32 	%f184, [%rd15+-4];
	setp.gtu.f32 	%p47, %f33, %f184;
	@%p47 bra 	$L__BB0_80;
$L__BB0_76:
	setp.leu.f32 	%p48, %f33, %f461;
	@%p48 bra 	$L__BB0_78;
$L__BB0_77:
	add.s32 	%r94, %r527, 1;
	mul.wide.s32 	%rd102, %r527, 4;
	add.s64 	%rd103, %rd3, %rd102;
	st.global.f32 	[%rd103+4], %f33;
	st.global.f32 	[%rd103], %f461;
	ld.global.f32 	%f461, [%rd103+8];
	setp.geu.f32 	%p53, %f33, %f461;
	setp.ne.s32 	%p54, %r94, %r53;
	and.pred  	%p55, %p54, %p53;
	mov.u32 	%r527, %r94;
	@%p55 bra 	$L__BB0_77;
	bra.uni 	$L__BB0_80;
$L__BB0_78:
	ld.global.f32 	%f462, [%rd15+-4];
	setp.geu.f32 	%p49, %f33, %f462;
	@%p49 bra 	$L__BB0_80;
$L__BB0_79:
	add.s32 	%r96, %r527, -1;
	mul.wide.s32 	%rd100, %r527, 4;
	add.s64 	%rd101, %rd3, %rd100;
	st.global.f32 	[%rd101+-4], %f33;
	st.global.f32 	[%rd101], %f462;
	ld.global.f32 	%f462, [%rd101+-8];
	setp.leu.f32 	%p50, %f33, %f462;
	setp.ne.s32 	%p51, %r96, %r4;
	and.pred  	%p52, %p50, %p51;
	mov.u32 	%r527, %r96;
	@%p52 bra 	$L__BB0_79;
$L__BB0_80:
	setp.lt.s32 	%p56, %r179, 2;
	mul.wide.s32 	%rd104, %r524, 4;
	add.s64 	%rd105, %rd2, %rd104;
	ld.global.f32 	%f186, [%rd105];
	mul.wide.s32 	%rd106, %r525, 4;
	add.s64 	%rd107, %rd4, %rd106;
	ld.global.f32 	%f187, [%rd107];
	ld.global.f32 	%f188, [%rd109];
	sub.f32 	%f189, %f187, %f188;
	mul.f32 	%f190, %f186, %f189;
	cvt.rzi.s32.f32 	%r285, %f190;
	mul.wide.s32 	%rd110, %r526, 4;
	add.s64 	%rd111, %rd1, %rd110;
	max.s32 	%r286, %r285, 0;
	st.global.u32 	[%rd111], %r286;
	ld.global.f32 	%f191, [%rd109];
	sub.f32 	%f192, %f191, %f460;
	cvt.rn.f32.s32 	%f193, %r179;
	div.rn.f32 	%f40, %f192, %f193;
	@%p56 bra 	$L__BB0_92;
	add.s32 	%r288, %r179, -2;
	setp.lt.u32 	%p57, %r288, 7;
	sub.s32 	%r97, %r524, %r179;
	sub.s32 	%r98, %r525, %r179;
	mov.b32 	%r532, 1;
	@%p57 bra 	$L__BB0_84;
	mov.b32 	%r532, 1;
$L__BB0_83:
	.pragma "nounroll";
	add.s32 	%r290, %r97, %r532;
	mul.wide.s32 	%rd112, %r290, 4;
	add.s64 	%rd113, %rd2, %rd112;
	ld.global.f32 	%f194, [%rd113];
	add.s32 	%r291, %r98, %r532;
	mul.wide.s32 	%rd114, %r291, 4;
	add.s64 	%rd115, %rd4, %rd114;
	ld.global.f32 	%f195, [%rd115];
	sub.f32 	%f196, %f195, %f460;
	cvt.rn.f32.u32 	%f197, %r532;
	fma.rn.f32 	%f198, %f40, %f197, %f196;
	mul.f32 	%f199, %f194, %f198;
	cvt.rzi.s32.f32 	%r292, %f199;
	sub.s32 	%r293, %r526, %r50;
	mad.lo.s32 	%r294, %r532, %r2, %r293;
	mul.wide.s32 	%rd116, %r294, 4;
	add.s64 	%rd117, %rd1, %rd116;
	max.s32 	%r295, %r292, 0;
	st.global.u32 	[%rd117], %r295;
	add.s32 	%r296, %r532, 1;
	ld.global.f32 	%f200, [%rd113+4];
	ld.global.f32 	%f201, [%rd115+4];
	sub.f32 	%f202, %f201, %f460;
	cvt.rn.f32.u32 	%f203, %r296;
	fma.rn.f32 	%f204, %f40, %f203, %f202;
	mul.f32 	%f205, %f200, %f204;
	cvt.rzi.s32.f32 	%r297, %f205;
	mul.wide.s32 	%rd118, %r2, 4;
	add.s64 	%rd119, %rd117, %rd118;
	max.s32 	%r298, %r297, 0;
	st.global.u32 	[%rd119], %r298;
	add.s32 	%r299, %r532, 2;
	ld.global.f32 	%f206, [%rd113+8];
	ld.global.f32 	%f207, [%rd115+8];
	sub.f32 	%f208, %f207, %f460;
	cvt.rn.f32.u32 	%f209, %r299;
	fma.rn.f32 	%f210, %f40, %f209, %f208;
	mul.f32 	%f211, %f206, %f210;
	cvt.rzi.s32.f32 	%r300, %f211;
	add.s64 	%rd120, %rd119, %rd118;
	max.s32 	%r301, %r300, 0;
	st.global.u32 	[%rd120], %r301;
	add.s32 	%r302, %r532, 3;
	ld.global.f32 	%f212, [%rd113+12];
	ld.global.f32 	%f213, [%rd115+12];
	sub.f32 	%f214, %f213, %f460;
	cvt.rn.f32.u32 	%f215, %r302;
	fma.rn.f32 	%f216, %f40, %f215, %f214;
	mul.f32 	%f217, %f212, %f216;
	cvt.rzi.s32.f32 	%r303, %f217;
	add.s64 	%rd121, %rd120, %rd118;
	max.s32 	%r304, %r303, 0;
	st.global.u32 	[%rd121], %r304;
	add.s32 	%r305, %r532, 4;
	ld.global.f32 	%f218, [%rd113+16];
	ld.global.f32 	%f219, [%rd115+16];
	sub.f32 	%f220, %f219, %f460;
	cvt.rn.f32.u32 	%f221, %r305;
	fma.rn.f32 	%f222, %f40, %f221, %f220;
	mul.f32 	%f223, %f218, %f222;
	cvt.rzi.s32.f32 	%r306, %f223;
	add.s64 	%rd122, %rd121, %rd118;
	max.s32 	%r307, %r306, 0;
	st.global.u32 	[%rd122], %r307;
	add.s32 	%r308, %r532, 5;
	ld.global.f32 	%f224, [%rd113+20];
	ld.global.f32 	%f225, [%rd115+20];
	sub.f32 	%f226, %f225, %f460;
	cvt.rn.f32.u32 	%f227, %r308;
	fma.rn.f32 	%f228, %f40, %f227, %f226;
	mul.f32 	%f229, %f224, %f228;
	cvt.rzi.s32.f32 	%r309, %f229;
	add.s64 	%rd123, %rd122, %rd118;
	max.s32 	%r310, %r309, 0;
	st.global.u32 	[%rd123], %r310;
	add.s32 	%r311, %r532, 6;
	ld.global.f32 	%f230, [%rd113+24];
	ld.global.f32 	%f231, [%rd115+24];
	sub.f32 	%f232, %f231, %f460;
	cvt.rn.f32.u32 	%f233, %r311;
	fma.rn.f32 	%f234, %f40, %f233, %f232;
	mul.f32 	%f235, %f230, %f234;
	cvt.rzi.s32.f32 	%r312, %f235;
	add.s64 	%rd124, %rd123, %rd118;
	max.s32 	%r313, %r312, 0;
	st.global.u32 	[%rd124], %r313;
	add.s32 	%r314, %r532, 7;
	ld.global.f32 	%f236, [%rd113+28];
	ld.global.f32 	%f237, [%rd115+28];
	sub.f32 	%f238, %f237, %f460;
	cvt.rn.f32.u32 	%f239, %r314;
	fma.rn.f32 	%f240, %f40, %f239, %f238;
	mul.f32 	%f241, %f236, %f240;
	cvt.rzi.s32.f32 	%r315, %f241;
	add.s64 	%rd125, %rd124, %rd118;
	max.s32 	%r316, %r315, 0;
	st.global.u32 	[%rd125], %r316;
	add.s32 	%r532, %r532, 8;
	add.s32 	%r317, %r179, -1;
	and.b32  	%r318, %r317, -8;
	setp.ne.s32 	%p58, %r314, %r318;
	@%p58 bra 	$L__BB0_83;
$L__BB0_84:
	add.s32 	%r319, %r179, -1;
	and.b32  	%r320, %r319, 7;
	setp.eq.s32 	%p59, %r320, 0;
	@%p59 bra 	$L__BB0_92;
	add.s32 	%r323, %r320, -1;
	setp.lt.u32 	%p60, %r323, 3;
	@%p60 bra 	$L__BB0_87;
	add.s32 	%r324, %r97, %r532;
	mul.wide.s32 	%rd126, %r324, 4;
	add.s64 	%rd127, %rd2, %rd126;
	ld.global.f32 	%f242, [%rd127];
	add.s32 	%r325, %r98, %r532;
	mul.wide.s32 	%rd128, %r325, 4;
	add.s64 	%rd129, %rd4, %rd128;
	ld.global.f32 	%f243, [%rd129];
	sub.f32 	%f244, %f243, %f460;
	cvt.rn.f32.u32 	%f245, %r532;
	fma.rn.f32 	%f246, %f40, %f245, %f244;
	mul.f32 	%f247, %f242, %f246;
	cvt.rzi.s32.f32 	%r326, %f247;
	sub.s32 	%r327, %r526, %r50;
	mad.lo.s32 	%r328, %r532, %r2, %r327;
	mul.wide.s32 	%rd130, %r328, 4;
	add.s64 	%rd131, %rd1, %rd130;
	max.s32 	%r329, %r326, 0;
	st.global.u32 	[%rd131], %r329;
	add.s32 	%r330, %r532, 1;
	ld.global.f32 	%f248, [%rd127+4];
	ld.global.f32 	%f249, [%rd129+4];
	sub.f32 	%f250, %f249, %f460;
	cvt.rn.f32.u32 	%f251, %r330;
	fma.rn.f32 	%f252, %f40, %f251, %f250;
	mul.f32 	%f253, %f248, %f252;
	cvt.rzi.s32.f32 	%r331, %f253;
	mul.wide.s32 	%rd132, %r2, 4;
	add.s64 	%rd133, %rd131, %rd132;
	max.s32 	%r332, %r331, 0;
	st.global.u32 	[%rd133], %r332;
	add.s32 	%r333, %r532, 2;
	ld.global.f32 	%f254, [%rd127+8];
	ld.global.f32 	%f255, [%rd129+8];
	sub.f32 	%f256, %f255, %f460;
	cvt.rn.f32.u32 	%f257, %r333;
	fma.rn.f32 	%f258, %f40, %f257, %f256;
	mul.f32 	%f259, %f254, %f258;
	cvt.rzi.s32.f32 	%r334, %f259;
	add.s64 	%rd134, %rd133, %rd132;
	max.s32 	%r335, %r334, 0;
	st.global.u32 	[%rd134], %r335;
	add.s32 	%r336, %r532, 3;
	ld.global.f32 	%f260, [%rd127+12];
	ld.global.f32 	%f261, [%rd129+12];
	sub.f32 	%f262, %f261, %f460;
	cvt.rn.f32.u32 	%f263, %r336;
	fma.rn.f32 	%f264, %f40, %f263, %f262;
	mul.f32 	%f265, %f260, %f264;
	cvt.rzi.s32.f32 	%r337, %f265;
	add.s64 	%rd135, %rd134, %rd132;
	max.s32 	%r338, %r337, 0;
	st.global.u32 	[%rd135], %r338;
	add.s32 	%r532, %r532, 4;
$L__BB0_87:
	add.s32 	%r339, %r179, -1;
	and.b32  	%r340, %r339, 3;
	setp.eq.s32 	%p61, %r340, 0;
	@%p61 bra 	$L__BB0_92;
	sub.s32 	%r104, %r526, %r50;
	setp.eq.s32 	%p62, %r340, 1;
	@%p62 bra 	$L__BB0_90;
	add.s32 	%r343, %r97, %r532;
	mul.wide.s32 	%rd136, %r343, 4;
	add.s64 	%rd137, %rd2, %rd136;
	ld.global.f32 	%f266, [%rd137];
	add.s32 	%r344, %r98, %r532;
	mul.wide.s32 	%rd138, %r344, 4;
	add.s64 	%rd139, %rd4, %rd138;
	ld.global.f32 	%f267, [%rd139];
	sub.f32 	%f268, %f267, %f460;
	cvt.rn.f32.u32 	%f269, %r532;
	fma.rn.f32 	%f270, %f40, %f269, %f268;
	mul.f32 	%f271, %f266, %f270;
	cvt.rzi.s32.f32 	%r345, %f271;
	mad.lo.s32 	%r346, %r532, %r2, %r104;
	mul.wide.s32 	%rd140, %r346, 4;
	add.s64 	%rd141, %rd1, %rd140;
	max.s32 	%r347, %r345, 0;
	st.global.u32 	[%rd141], %r347;
	add.s32 	%r348, %r532, 1;
	ld.global.f32 	%f272, [%rd137+4];
	ld.global.f32 	%f273, [%rd139+4];
	sub.f32 	%f274, %f273, %f460;
	cvt.rn.f32.u32 	%f275, %r348;
	fma.rn.f32 	%f276, %f40, %f275, %f274;
	mul.f32 	%f277, %f272, %f276;
	cvt.rzi.s32.f32 	%r349, %f277;
	mul.wide.s32 	%rd142, %r2, 4;
	add.s64 	%rd143, %rd141, %rd142;
	max.s32 	%r350, %r349, 0;
	st.global.u32 	[%rd143], %r350;
	add.s32 	%r532, %r532, 2;
$L__BB0_90:
	and.b32  	%r351, %r179, 1;
	setp.eq.b32 	%p63, %r351, 1;
	@%p63 bra 	$L__BB0_92;
	add.s32 	%r352, %r97, %r532;
	mul.wide.s32 	%rd144, %r352, 4;
	add.s64 	%rd145, %rd2, %rd144;
	ld.global.f32 	%f278, [%rd145];
	add.s32 	%r353, %r98, %r532;
	mul.wide.s32 	%rd146, %r353, 4;
	add.s64 	%rd147, %rd4, %rd146;
	ld.global.f32 	%f279, [%rd147];
	sub.f32 	%f280, %f279, %f460;
	cvt.rn.f32.u32 	%f281, %r532;
	fma.rn.f32 	%f282, %f40, %f281, %f280;
	mul.f32 	%f283, %f278, %f282;
	cvt.rzi.s32.f32 	%r354, %f283;
	mad.lo.s32 	%r355, %r532, %r2, %r104;
	mul.wide.s32 	%rd148, %r355, 4;
	add.s64 	%rd149, %rd1, %rd148;
	max.s32 	%r356, %r354, 0;
	st.global.u32 	[%rd149], %r356;
$L__BB0_92:
	mul.wide.s32 	%rd150, %r60, 4;
	add.s64 	%rd151, %rd5, %rd150;
	ld.global.f32 	%f460, [%rd151];
	add.s32 	%r525, %r525, %r179;
	add.s32 	%r526, %r526, %r50;
	add.s32 	%r524, %r524, %r179;
	setp.lt.s32 	%p64, %r525, %r59;
	@%p64 bra 	$L__BB0_40;
	bra.uni 	$L__BB0_60;
$L__BB0_93:
	add.s32 	%r544, %r117, 1;
$L__BB0_94:
	@%p66 bra 	$L__BB0_63;
	setp.lt.s32 	%p74, %r179, 2;
	mul.wide.s32 	%rd157, %r524, 4;
	add.s64 	%rd158, %rd2, %rd157;
	ld.global.f32 	%f291, [%rd158];
	mul.wide.s32 	%rd159, %r525, 4;
	add.s64 	%rd160, %rd4, %rd159;
	ld.global.f32 	%f292, [%rd160];
	shr.u32 	%r366, %r552, 31;
	add.s32 	%r367, %r552, %r366;
	shr.s32 	%r368, %r367, 1;
	mul.wide.s32 	%rd161, %r368, 4;
	add.s64 	%rd17, %rd5, %rd161;
	ld.global.f32 	%f293, [%rd17];
	and.b32  	%r369, %r367, -2;
	sub.s32 	%r370, %r552, %r369;
	cvt.rn.f32.s32 	%f45, %r370;
	mul.wide.s32 	%rd162, %r370, 4;
	add.s64 	%rd163, %rd17, %rd162;
	ld.global.f32 	%f294, [%rd163];
	fma.rn.f32 	%f295, %f294, %f45, %f293;
	add.s32 	%r371, %r370, 1;
	cvt.rn.f32.u32 	%f46, %r371;
	div.rn.f32 	%f296, %f295, %f46;
	sub.f32 	%f297, %f292, %f296;
	mul.f32 	%f298, %f291, %f297;
	cvt.rzi.s32.f32 	%r372, %f298;
	mul.wide.s32 	%rd164, %r526, 4;
	add.s64 	%rd165, %rd1, %rd164;
	max.s32 	%r373, %r372, 0;
	st.global.u32 	[%rd165], %r373;
	ld.global.f32 	%f299, [%rd17];
	ld.global.f32 	%f300, [%rd17+4];
	fma.rn.f32 	%f301, %f300, %f45, %f299;
	div.rn.f32 	%f302, %f301, %f46;
	sub.f32 	%f303, %f302, %f460;
	cvt.rn.f32.s32 	%f304, %r179;
	div.rn.f32 	%f47, %f303, %f304;
	@%p74 bra 	$L__BB0_107;
	add.s32 	%r375, %r179, -2;
	setp.lt.u32 	%p75, %r375, 7;
	sub.s32 	%r128, %r524, %r179;
	sub.s32 	%r129, %r525, %r179;
	mov.b32 	%r546, 1;
	@%p75 bra 	$L__BB0_99;
	mov.b32 	%r546, 1;
$L__BB0_98:
	.pragma "nounroll";
	add.s32 	%r377, %r128, %r546;
	mul.wide.s32 	%rd166, %r377, 4;
	add.s64 	%rd167, %rd2, %rd166;
	ld.global.f32 	%f305, [%rd167];
	add.s32 	%r378, %r129, %r546;
	mul.wide.s32 	%rd168, %r378, 4;
	add.s64 	%rd169, %rd4, %rd168;
	ld.global.f32 	%f306, [%rd169];
	sub.f32 	%f307, %f306, %f460;
	cvt.rn.f32.u32 	%f308, %r546;
	fma.rn.f32 	%f309, %f47, %f308, %f307;
	mul.f32 	%f310, %f305, %f309;
	cvt.rzi.s32.f32 	%r379, %f310;
	sub.s32 	%r380, %r526, %r50;
	mad.lo.s32 	%r381, %r546, %r2, %r380;
	mul.wide.s32 	%rd170, %r381, 4;
	add.s64 	%rd171, %rd1, %rd170;
	max.s32 	%r382, %r379, 0;
	st.global.u32 	[%rd171], %r382;
	add.s32 	%r383, %r546, 1;
	ld.global.f32 	%f311, [%rd167+4];
	ld.global.f32 	%f312, [%rd169+4];
	sub.f32 	%f313, %f312, %f460;
	cvt.rn.f32.u32 	%f314, %r383;
	fma.rn.f32 	%f315, %f47, %f314, %f313;
	mul.f32 	%f316, %f311, %f315;
	cvt.rzi.s32.f32 	%r384, %f316;
	mul.wide.s32 	%rd172, %r2, 4;
	add.s64 	%rd173, %rd171, %rd172;
	max.s32 	%r385, %r384, 0;
	st.global.u32 	[%rd173], %r385;
	add.s32 	%r386, %r546, 2;
	ld.global.f32 	%f317, [%rd167+8];
	ld.global.f32 	%f318, [%rd169+8];
	sub.f32 	%f319, %f318, %f460;
	cvt.rn.f32.u32 	%f320, %r386;
	fma.rn.f32 	%f321, %f47, %f320, %f319;
	mul.f32 	%f322, %f317, %f321;
	cvt.rzi.s32.f32 	%r387, %f322;
	add.s64 	%rd174, %rd173, %rd172;
	max.s32 	%r388, %r387, 0;
	st.global.u32 	[%rd174], %r388;
	add.s32 	%r389, %r546, 3;
	ld.global.f32 	%f323, [%rd167+12];
	ld.global.f32 	%f324, [%rd169+12];
	sub.f32 	%f325, %f324, %f460;
	cvt.rn.f32.u32 	%f326, %r389;
	fma.rn.f32 	%f327, %f47, %f326, %f325;
	mul.f32 	%f328, %f323, %f327;
	cvt.rzi.s32.f32 	%r390, %f328;
	add.s64 	%rd175, %rd174, %rd172;
	max.s32 	%r391, %r390, 0;
	st.global.u32 	[%rd175], %r391;
	add.s32 	%r392, %r546, 4;
	ld.global.f32 	%f329, [%rd167+16];
	ld.global.f32 	%f330, [%rd169+16];
	sub.f32 	%f331, %f330, %f460;
	cvt.rn.f32.u32 	%f332, %r392;
	fma.rn.f32 	%f333, %f47, %f332, %f331;
	mul.f32 	%f334, %f329, %f333;
	cvt.rzi.s32.f32 	%r393, %f334;
	add.s64 	%rd176, %rd175, %rd172;
	max.s32 	%r394, %r393, 0;
	st.global.u32 	[%rd176], %r394;
	add.s32 	%r395, %r546, 5;
	ld.global.f32 	%f335, [%rd167+20];
	ld.global.f32 	%f336, [%rd169+20];
	sub.f32 	%f337, %f336, %f460;
	cvt.rn.f32.u32 	%f338, %r395;
	fma.rn.f32 	%f339, %f47, %f338, %f337;
	mul.f32 	%f340, %f335, %f339;
	cvt.rzi.s32.f32 	%r396, %f340;
	add.s64 	%rd177, %rd176, %rd172;
	max.s32 	%r397, %r396, 0;
	st.global.u32 	[%rd177], %r397;
	add.s32 	%r398, %r546, 6;
	ld.global.f32 	%f341, [%rd167+24];
	ld.global.f32 	%f342, [%rd169+24];
	sub.f32 	%f343, %f342, %f460;
	cvt.rn.f32.u32 	%f344, %r398;
	fma.rn.f32 	%f345, %f47, %f344, %f343;
	mul.f32 	%f346, %f341, %f345;
	cvt.rzi.s32.f32 	%r399, %f346;
	add.s64 	%rd178, %rd177, %rd172;
	max.s32 	%r400, %r399, 0;
	st.global.u32 	[%rd178], %r400;
	add.s32 	%r401, %r546, 7;
	ld.global.f32 	%f347, [%rd167+28];
	ld.global.f32 	%f348, [%rd169+28];
	sub.f32 	%f349, %f348, %f460;
	cvt.rn.f32.u32 	%f350, %r401;
	fma.rn.f32 	%f351, %f47, %f350, %f349;
	mul.f32 	%f352, %f347, %f351;
	cvt.rzi.s32.f32 	%r402, %f352;
	add.s64 	%rd179, %rd178, %rd172;
	max.s32 	%r403, %r402, 0;
	st.global.u32 	[%rd179], %r403;
	add.s32 	%r546, %r546, 8;
	add.s32 	%r404, %r179, -1;
	and.b32  	%r405, %r404, -8;
	setp.ne.s32 	%p76, %r401, %r405;
	@%p76 bra 	$L__BB0_98;
$L__BB0_99:
	add.s32 	%r406, %r179, -1;
	and.b32  	%r407, %r406, 7;
	setp.eq.s32 	%p77, %r407, 0;
	@%p77 bra 	$L__BB0_107;
	add.s32 	%r410, %r407, -1;
	setp.lt.u32 	%p78, %r410, 3;
	@%p78 bra 	$L__BB0_102;
	add.s32 	%r411, %r128, %r546;
	mul.wide.s32 	%rd180, %r411, 4;
	add.s64 	%rd181, %rd2, %rd180;
	ld.global.f32 	%f353, [%rd181];
	add.s32 	%r412, %r129, %r546;
	mul.wide.s32 	%rd182, %r412, 4;
	add.s64 	%rd183, %rd4, %rd182;
	ld.global.f32 	%f354, [%rd183];
	sub.f32 	%f355, %f354, %f460;
	cvt.rn.f32.u32 	%f356, %r546;
	fma.rn.f32 	%f357, %f47, %f356, %f355;
	mul.f32 	%f358, %f353, %f357;
	cvt.rzi.s32.f32 	%r413, %f358;
	sub.s32 	%r414, %r526, %r50;
	mad.lo.s32 	%r415, %r546, %r2, %r414;
	mul.wide.s32 	%rd184, %r415, 4;
	add.s64 	%rd185, %rd1, %rd184;
	max.s32 	%r416, %r413, 0;
	st.global.u32 	[%rd185], %r416;
	add.s32 	%r417, %r546, 1;
	ld.global.f32 	%f359, [%rd181+4];
	ld.global.f32 	%f360, [%rd183+4];
	sub.f32 	%f361, %f360, %f460;
	cvt.rn.f32.u32 	%f362, %r417;
	fma.rn.f32 	%f363, %f47, %f362, %f361;
	mul.f32 	%f364, %f359, %f363;
	cvt.rzi.s32.f32 	%r418, %f364;
	add.s64 	%rd187, %rd185, %rd196;
	max.s32 	%r419, %r418, 0;
	st.global.u32 	[%rd187], %r419;
	add.s32 	%r420, %r546, 2;
	ld.global.f32 	%f365, [%rd181+8];
	ld.global.f32 	%f366, [%rd183+8];
	sub.f32 	%f367, %f366, %f460;
	cvt.rn.f32.u32 	%f368, %r420;
	fma.rn.f32 	%f369, %f47, %f368, %f367;
	mul.f32 	%f370, %f365, %f369;
	cvt.rzi.s32.f32 	%r421, %f370;
	add.s64 	%rd188, %rd187, %rd196;
	max.s32 	%r422, %r421, 0;
	st.global.u32 	[%rd188], %r422;
	add.s32 	%r423, %r546, 3;
	ld.global.f32 	%f371, [%rd181+12];
	ld.global.f32 	%f372, [%rd183+12];
	sub.f32 	%f373, %f372, %f460;
	cvt.rn.f32.u32 	%f374, %r423;
	fma.rn.f32 	%f375, %f47, %f374, %f373;
	mul.f32 	%f376, %f371, %f375;
	cvt.rzi.s32.f32 	%r424, %f376;
	add.s64 	%rd189, %rd188, %rd196;
	max.s32 	%r425, %r424, 0;
	st.global.u32 	[%rd189], %r425;
	add.s32 	%r546, %r546, 4;
$L__BB0_102:
	add.s32 	%r426, %r179, -1;
	and.b32  	%r427, %r426, 3;
	setp.eq.s32 	%p79, %r427, 0;
	@%p79 bra 	$L__BB0_107;
	setp.eq.s32 	%p80, %r427, 1;
	@%p80 bra 	$L__BB0_105;
	add.s32 	%r430, %r128, %r546;
	mul.wide.s32 	%rd190, %r430, 4;
	add.s64 	%rd191, %rd2, %rd190;
	ld.global.f32 	%f377, [%rd191];
	add.s32 	%r431, %r129, %r546;
	mul.wide.s32 	%rd192, %r431, 4;
	add.s64 	%rd193, %rd4, %rd192;
	ld.global.f32 	%f378, [%rd193];
	sub.f32 	%f379, %f378, %f460;
	cvt.rn.f32.u32 	%f380, %r546;
	fma.rn.f32 	%f381, %f47, %f380, %f379;
	mul.f32 	%f382, %f377, %f381;
	cvt.rzi.s32.f32 	%r432, %f382;
	sub.s32 	%r433, %r526, %r50;
	mad.lo.s32 	%r434, %r546, %r2, %r433;
	mul.wide.s32 	%rd194, %r434, 4;
	add.s64 	%rd195, %rd1, %rd194;
	max.s32 	%r435, %r432, 0;
	st.global.u32 	[%rd195], %r435;
	add.s32 	%r436, %r546, 1;
	ld.global.f32 	%f383, [%rd191+4];
	ld.global.f32 	%f384, [%rd193+4];
	sub.f32 	%f385, %f384, %f460;
	cvt.rn.f32.u32 	%f386, %r436;
	fma.rn.f32 	%f387, %f47, %f386, %f385;
	mul.f32 	%f388, %f383, %f387;
	cvt.rzi.s32.f32 	%r437, %f388;
	add.s64 	%rd197, %rd195, %rd196;
	max.s32 	%r438, %r437, 0;
	st.global.u32 	[%rd197], %r438;
	add.s32 	%r546, %r546, 2;
$L__BB0_105:
	and.b32  	%r439, %r179, 1;
	setp.eq.b32 	%p81, %r439, 1;
	@%p81 bra 	$L__BB0_107;
	add.s32 	%r440, %r128, %r546;
	mul.wide.s32 	%rd198, %r440, 4;
	add.s64 	%rd199, %rd2, %rd198;
	ld.global.f32 	%f389, [%rd199];
	add.s32 	%r441, %r129, %r546;
	mul.wide.s32 	%rd200, %r441, 4;
	add.s64 	%rd201, %rd4, %rd200;
	ld.global.f32 	%f390, [%rd201];
	sub.f32 	%f391, %f390, %f460;
	cvt.rn.f32.u32 	%f392, %r546;
	fma.rn.f32 	%f393, %f47, %f392, %f391;
	mul.f32 	%f394, %f389, %f393;
	cvt.rzi.s32.f32 	%r442, %f394;
	sub.s32 	%r443, %r526, %r50;
	mad.lo.s32 	%r444, %r546, %r2, %r443;
	mul.wide.s32 	%rd202, %r444, 4;
	add.s64 	%rd203, %rd1, %rd202;
	max.s32 	%r445, %r442, 0;
	st.global.u32 	[%rd203], %r445;
$L__BB0_107:
	ld.global.f32 	%f395, [%rd17];
	ld.global.f32 	%f396, [%rd17+4];
	fma.rn.f32 	%f397, %f396, %f45, %f395;
	div.rn.f32 	%f460, %f397, %f46;
	add.s32 	%r525, %r525, %r179;
	add.s32 	%r526, %r526, %r50;
	add.s32 	%r524, %r524, %r179;
	add.s32 	%r552, %r88, %r115;
	setp.lt.s32 	%p82, %r525, %r7;
	add.s32 	%r535, %r535, 1;
	@%p82 bra 	$L__BB0_62;
$L__BB0_108:
	sub.s32 	%r553, %r524, %r179;
	sub.s32 	%r446, %r526, %r50;
	sub.s32 	%r447, %r178, %r553;
	mul.wide.s32 	%rd204, %r6, 4;
	add.s64 	%rd205, %rd2, %rd204;
	ld.global.f32 	%f398, [%rd205+-4];
	ld.global.f32 	%f399, [%rd8+-4];
	shr.u32 	%r448, %r552, 31;
	add.s32 	%r449, %r552, %r448;
	shr.s32 	%r450, %r449, 1;
	mul.wide.s32 	%rd206, %r450, 4;
	add.s64 	%rd207, %rd5, %rd206;
	ld.global.f32 	%f400, [%rd207];
	and.b32  	%r451, %r449, -2;
	sub.s32 	%r452, %r552, %r451;
	cvt.rn.f32.s32 	%f401, %r452;
	mul.wide.s32 	%rd208, %r452, 4;
	add.s64 	%rd209, %rd207, %rd208;
	ld.global.f32 	%f402, [%rd209];
	fma.rn.f32 	%f403, %f402, %f401, %f400;
	add.s32 	%r453, %r452, 1;
	cvt.rn.f32.u32 	%f404, %r453;
	div.rn.f32 	%f405, %f403, %f404;
	sub.f32 	%f406, %f399, %f405;
	mul.f32 	%f407, %f398, %f406;
	cvt.rzi.s32.f32 	%r454, %f407;
	mad.lo.s32 	%r455, %r447, %r2, %r446;
	mul.wide.s32 	%rd210, %r455, 4;
	add.s64 	%rd211, %rd1, %rd210;
	st.global.u32 	[%rd211], %r454;
	ld.global.f32 	%f408, [%rd207];
	ld.global.f32 	%f409, [%rd209];
	fma.rn.f32 	%f410, %f409, %f401, %f408;
	div.rn.f32 	%f411, %f410, %f404;
	sub.f32 	%f412, %f411, %f460;
	cvt.rn.f32.s32 	%f413, %r447;
	div.rn.f32 	%f50, %f412, %f413;
	setp.lt.s32 	%p83, %r447, 2;
	@%p83 bra 	$L__BB0_116;
	add.s32 	%r457, %r179, %r178;
	not.b32 	%r458, %r524;
	add.s32 	%r147, %r457, %r458;
	sub.s32 	%r459, %r457, %r524;
	add.s32 	%r460, %r459, -2;
	and.b32  	%r148, %r147, 3;
	setp.lt.u32 	%p84, %r460, 3;
	mov.b32 	%r562, 1;
	@%p84 bra 	$L__BB0_113;
	and.b32  	%r149, %r147, -4;
	sub.s32 	%r462, 1, %r179;
	mad.lo.s32 	%r555, %r2, %r462, %r526;
	shl.b32 	%r151, %r2, 2;
	sub.s32 	%r554, %r525, %r179;
	mov.b32 	%r556, 0;
	mul.wide.s32 	%rd218, %r2, 4;
$L__BB0_111:
	add.s32 	%r463, %r556, 1;
	add.s32 	%r464, %r553, 1;
	mul.wide.s32 	%rd212, %r464, 4;
	add.s64 	%rd213, %rd2, %rd212;
	ld.global.f32 	%f414, [%rd213];
	add.s32 	%r465, %r554, 1;
	mul.wide.s32 	%rd214, %r465, 4;
	add.s64 	%rd215, %rd4, %rd214;
	ld.global.f32 	%f415, [%rd215];
	sub.f32 	%f416, %f415, %f460;
	cvt.rn.f32.u32 	%f417, %r463;
	mul.f32 	%f418, %f50, %f417;
	sub.f32 	%f419, %f416, %f418;
	mul.f32 	%f420, %f414, %f419;
	cvt.rzi.s32.f32 	%r466, %f420;
	mul.wide.s32 	%rd216, %r555, 4;
	add.s64 	%rd217, %rd1, %rd216;
	max.s32 	%r467, %r466, 0;
	st.global.u32 	[%rd217], %r467;
	ld.global.f32 	%f421, [%rd213+4];
	ld.global.f32 	%f422, [%rd215+4];
	sub.f32 	%f423, %f422, %f460;
	add.s32 	%r468, %r556, 2;
	cvt.rn.f32.u32 	%f424, %r468;
	mul.f32 	%f425, %f50, %f424;
	sub.f32 	%f426, %f423, %f425;
	mul.f32 	%f427, %f421, %f426;
	cvt.rzi.s32.f32 	%r469, %f427;
	add.s64 	%rd219, %rd217, %rd218;
	max.s32 	%r470, %r469, 0;
	st.global.u32 	[%rd219], %r470;
	ld.global.f32 	%f428, [%rd213+8];
	ld.global.f32 	%f429, [%rd215+8];
	sub.f32 	%f430, %f429, %f460;
	add.s32 	%r471, %r556, 3;
	cvt.rn.f32.u32 	%f431, %r471;
	mul.f32 	%f432, %f50, %f431;
	sub.f32 	%f433, %f430, %f432;
	mul.f32 	%f434, %f428, %f433;
	cvt.rzi.s32.f32 	%r472, %f434;
	add.s64 	%rd220, %rd219, %rd218;
	max.s32 	%r473, %r472, 0;
	st.global.u32 	[%rd220], %r473;
	ld.global.f32 	%f435, [%rd213+12];
	ld.global.f32 	%f436, [%rd215+12];
	sub.f32 	%f437, %f436, %f460;
	add.s32 	%r556, %r556, 4;
	cvt.rn.f32.u32 	%f438, %r556;
	mul.f32 	%f439, %f50, %f438;
	sub.f32 	%f440, %f437, %f439;
	mul.f32 	%f441, %f435, %f440;
	cvt.rzi.s32.f32 	%r474, %f441;
	add.s64 	%rd221, %rd220, %rd218;
	max.s32 	%r475, %r474, 0;
	st.global.u32 	[%rd221], %r475;
	add.s32 	%r555, %r555, %r151;
	add.s32 	%r554, %r554, 4;
	add.s32 	%r553, %r553, 4;
	setp.ne.s32 	%p85, %r556, %r149;
	@%p85 bra 	$L__BB0_111;
	add.s32 	%r562, %r556, 1;
$L__BB0_113:
	setp.eq.s32 	%p86, %r148, 0;
	@%p86 bra 	$L__BB0_116;
	sub.s32 	%r476, %r562, %r179;
	mad.lo.s32 	%r561, %r2, %r476, %r526;
	add.s32 	%r477, %r525, %r562;
	sub.s32 	%r560, %r477, %r179;
	add.s32 	%r478, %r524, %r562;
	sub.s32 	%r559, %r478, %r179;
	neg.s32 	%r558, %r148;
$L__BB0_115:
	.pragma "nounroll";
	mul.wide.s32 	%rd222, %r560, 4;
	add.s64 	%rd223, %rd4, %rd222;
	mul.wide.s32 	%rd224, %r559, 4;
	add.s64 	%rd225, %rd2, %rd224;
	ld.global.f32 	%f442, [%rd225];
	ld.global.f32 	%f443, [%rd223];
	sub.f32 	%f444, %f443, %f460;
	cvt.rn.f32.u32 	%f445, %r562;
	mul.f32 	%f446, %f50, %f445;
	sub.f32 	%f447, %f444, %f446;
	mul.f32 	%f448, %f442, %f447;
	cvt.rzi.s32.f32 	%r479, %f448;
	mul.wide.s32 	%rd226, %r561, 4;
	add.s64 	%rd227, %rd1, %rd226;
	max.s32 	%r480, %r479, 0;
	st.global.u32 	[%rd227], %r480;
	add.s32 	%r562, %r562, 1;
	add.s32 	%r561, %r561, %r2;
	add.s32 	%r560, %r560, 1;
	add.s32 	%r559, %r559, 1;
	add.s32 	%r558, %r558, 1;
	setp.ne.s32 	%p87, %r558, 0;
	@%p87 bra 	$L__BB0_115;
$L__BB0_116:
	ret;

}


// ===== COMPILED SASS (sm_100) =====

	.target	sm_100

	.elftype	@"ET_EXEC"


//--------------------- .note.nv.tkinfo           --------------------------
	.section	.note.nv.tkinfo,"",@"SHT_NOTE"
	.sectionflags	@"SHF_NOTE_NV_TKINFO"
	.tkinfo
        /*0018*/ 	.word	0x00000002
        /*0030*/ 	.string	""
        /*0030*/ 	.string	"ptxas"
        /*0030*/ 	.string	"Cuda compilation tools, release 13.0, V13.0.88"
        /*0030*/ 	.string	"Build cuda_13.0.r13.0/compiler.36424714_0"
        /*0030*/ 	.string	"-arch sm_100 -m 64 "



//--------------------- .note.nv.cuinfo           --------------------------
	.section	.note.nv.cuinfo,"",@"SHT_NOTE"
	.sectionflags	@"SHF_NOTE_NV_CUINFO"
        /*0018*/ 	.short	0x0002
        /*001a*/ 	.short	0x0064
        /*001c*/ 	.short	0x0082
	.zero		2


//--------------------- .nv.info                  --------------------------
	.section	.nv.info,"",@"SHT_CUDA_INFO"
	.align	4


	//----- nvinfo : EIATTR_REGCOUNT
	.align		4
        /*0000*/ 	.byte	0x04, 0x2f
        /*0002*/ 	.short	(.L_1 - .L_0)
	.align		4
.L_0:
        /*0004*/ 	.word	index@(medianKernel)
        /*0008*/ 	.word	0x00000028


	//----- nvinfo : EIATTR_FRAME_SIZE
	.align		4
.L_1:
        /*000c*/ 	.byte	0x04, 0x11
        /*000e*/ 	.short	(.L_3 - .L_2)
	.align		4
.L_2:
        /*0010*/ 	.word	index@($__internal_0_$__cuda_sm3x_div_rn_noftz_f32_slowpath)
        /*0014*/ 	.word	0x00000000


	//----- nvinfo : EIATTR_FRAME_SIZE
	.align		4
.L_3:
        /*0018*/ 	.byte	0x04, 0x11
        /*001a*/ 	.short	(.L_5 - .L_4)
	.align		4
.L_4:
        /*001c*/ 	.word	index@(medianKernel)
        /*0020*/ 	.word	0x00000000


	//----- nvinfo : EIATTR_MIN_STACK_SIZE
	.align		4
.L_5:
        /*0024*/ 	.byte	0x04, 0x12
        /*0026*/ 	.short	(.L_7 - .L_6)
	.align		4
.L_6:
        /*0028*/ 	.word	index@(medianKernel)
        /*002c*/ 	.word	0x00000000
.L_7:


//--------------------- .nv.compat                --------------------------
	.section	.nv.compat,"",@"SHT_CUDA_COMPAT_INFO"
	.align	4
        /*0000*/ 	.byte	0x02, 0x09, 0x00, 0x00, 0x02, 0x02, 0x01, 0x00, 0x02, 0x05, 0x05, 0x00, 0x03, 0x07, 0x01, 0x01
        /*0010*/ 	.byte	0x02, 0x03, 0x00, 0x00, 0x02, 0x06, 0x01, 0x00, 0x04, 0x0b, 0x08, 0x00, 0x01, 0x00, 0x00, 0x00
        /*0020*/ 	.byte	0x00, 0x00, 0x00, 0x00


//--------------------- .nv.info.medianKernel     --------------------------
	.section	.nv.info.medianKernel,"",@"SHT_CUDA_INFO"
	.sectionflags	@""
	.align	4


	//----- nvinfo : EIATTR_CUDA_API_VERSION
	.align		4
        /*0000*/ 	.byte	0x04, 0x37
        /*0002*/ 	.short	(.L_9 - .L_8)
.L_8:
        /*0004*/ 	.word	0x00000082


	//----- nvinfo : EIATTR_KPARAM_INFO
	.align		4
.L_9:
        /*0008*/ 	.byte	0x04, 0x17
        /*000a*/ 	.short	(.L_11 - .L_10)
.L_10:
        /*000c*/ 	.word	0x00000000
        /*0010*/ 	.short	0x000a
        /*0012*/ 	.short	0x0040
        /*0014*/ 	.byte	0x00, 0xf0, 0x11, 0x00


	//----- nvinfo : EIATTR_KPARAM_INFO
	.align		4
.L_11:
        /*0018*/ 	.byte	0x04, 0x17
        /*001a*/ 	.short	(.L_13 - .L_12)
.L_12:
        /*001c*/ 	.word	0x00000000
        /*0020*/ 	.short	0x0009
        /*0022*/ 	.short	0x0038
        /*0024*/ 	.byte	0x00, 0xf5, 0x21, 0x00


	//----- nvinfo : EIATTR_KPARAM_INFO
	.align		4
.L_13:
        /*0028*/ 	.byte	0x04, 0x17
        /*002a*/ 	.short	(.L_15 - .L_14)
.L_14:
        /*002c*/ 	.word	0x00000000
        /*0030*/ 	.short	0x0008
        /*0032*/ 	.short	0x0034
        /*0034*/ 	.byte	0x00, 0xf0, 0x11, 0x00


	//----- nvinfo : EIATTR_KPARAM_INFO
	.align		4
.L_15:
        /*0038*/ 	.byte	0x04, 0x17
        /*003a*/ 	.short	(.L_17 - .L_16)
.L_16:
        /*003c*/ 	.word	0x00000000
        /*0040*/ 	.short	0x0007
        /*0042*/ 	.short	0x0030
        /*0044*/ 	.byte	0x00, 0xf0, 0x11, 0x00


	//----- nvinfo : EIATTR_KPARAM_INFO
	.align		4
.L_17:
        /*0048*/ 	.byte	0x04, 0x17
        /*004a*/ 	.short	(.L_19 - .L_18)
.L_18:
        /*004c*/ 	.word	0x00000000
        /*0050*/ 	.short	0x0006
        /*0052*/ 	.short	0x0028
        /*0054*/ 	.byte	0x00, 0xf5, 0x21, 0x00


	//----- nvinfo : EIATTR_KPARAM_INFO
	.align		4
.L_19:
        /*0058*/ 	.byte	0x04, 0x17
        /*005a*/ 	.short	(.L_21 - .L_20)
.L_20:
        /*005c*/ 	.word	0x00000000
        /*0060*/ 	.short	0x0005
        /*0062*/ 	.short	0x0020
        /*0064*/ 	.byte	0x00, 0xf0, 0x11, 0x00


	//----- nvinfo : EIATTR_KPARAM_INFO
	.align		4
.L_21:
        /*0068*/ 	.byte	0x04, 0x17
        /*006a*/ 	.short	(.L_23 - .L_22)
.L_22:
        /*006c*/ 	.word	0x00000000
        /*0070*/ 	.short	0x0004
        /*0072*/ 	.short	0x0018
        /*0074*/ 	.byte	0x00, 0xf5, 0x21, 0x00


	//----- nvinfo : EIATTR_KPARAM_INFO
	.align		4
.L_23:
        /*0078*/ 	.byte	0x04, 0x17
        /*007a*/ 	.short	(.L_25 - .L_24)
.L_24:
        /*007c*/ 	.word	0x00000000
        /*0080*/ 	.short	0x0003
        /*0082*/ 	.short	0x0014
        /*0084*/ 	.byte	0x00, 0xf0, 0x11, 0x00


	//----- nvinfo : EIATTR_KPARAM_INFO
	.align		4
.L_25:
        /*0088*/ 	.byte	0x04, 0x17
        /*008a*/ 	.short	(.L_27 - .L_26)
.L_26:
        /*008c*/ 	.word	0x00000000
        /*0090*/ 	.short	0x0002
        /*0092*/ 	.short	0x0010
        /*0094*/ 	.byte	0x00, 0xf0, 0x11, 0x00


	//----- nvinfo : EIATTR_KPARAM_INFO
	.align		4
.L_27:
        /*0098*/ 	.byte	0x04, 0x17
        /*009a*/ 	.short	(.L_29 - .L_28)
.L_28:
        /*009c*/ 	.word	0x00000000
        /*00a0*/ 	.short	0x0001
        /*00a2*/ 	.short	0x0008
        /*00a4*/ 	.byte	0x00, 0xf5, 0x21, 0x00


	//----- nvinfo : EIATTR_KPARAM_INFO
	.align		4
.L_29:
        /*00a8*/ 	.byte	0x04, 0x17
        /*00aa*/ 	.short	(.L_31 - .L_30)
.L_30:
        /*00ac*/ 	.word	0x00000000
        /*00b0*/ 	.short	0x0000
        /*00b2*/ 	.short	0x0000
        /*00b4*/ 	.byte	0x00, 0xf0, 0x11, 0x00


	//----- nvinfo : EIATTR_SPARSE_MMA_MASK
	.align		4
.L_31:
        /*00b8*/ 	.byte	0x03, 0x50
        /*00ba*/ 	.short	0x0000


	//----- nvinfo : EIATTR_MAXREG_COUNT
	.align		4
        /*00bc*/ 	.byte	0x03, 0x1b
        /*00be*/ 	.short	0x00ff


	//----- nvinfo : EIATTR_MERCURY_ISA_VERSION
	.align		4
        /*00c0*/ 	.byte	0x03, 0x5f
        /*00c2*/ 	.short	0x0101


	//----- nvinfo : EIATTR_VRC_CTA_INIT_COUNT
	.align		4
        /*00c4*/ 	.byte	0x02, 0x4a
	.zero		1
	.zero		1


	//----- nvinfo : EIATTR_EXIT_INSTR_OFFSETS
	.align		4
        /*00c8*/ 	.byte	0x04, 0x1c
        /*00ca*/ 	.short	(.L_33 - .L_32)


	//   ....[0]....
.L_32:
        /*00cc*/ 	.word	0x00000200


	//   ....[1]....
        /*00d0*/ 	.word	0x00006910


	//   ....[2]....
        /*00d4*/ 	.word	0x00006db0


	//   ....[3]....
        /*00d8*/ 	.word	0x00006f70


	//----- nvinfo : EIATTR_CRS_STACK_SIZE
	.align		4
.L_33:
        /*00dc*/ 	.byte	0x04, 0x1e
        /*00de*/ 	.short	(.L_35 - .L_34)
.L_34:
        /*00e0*/ 	.word	0x00000000


	//----- nvinfo : EIATTR_CBANK_PARAM_SIZE
	.align		4
.L_35:
        /*00e4*/ 	.byte	0x03, 0x19
        /*00e6*/ 	.short	0x0044


	//----- nvinfo : EIATTR_PARAM_CBANK
	.align		4
        /*00e8*/ 	.byte	0x04, 0x0a
        /*00ea*/ 	.short	(.L_37 - .L_36)
	.align		4
.L_36:
        /*00ec*/ 	.word	index@(.nv.constant0.medianKernel)
        /*00f0*/ 	.short	0x0380
        /*00f2*/ 	.short	0x0044


	//----- nvinfo : EIATTR_SW_WAR
	.align		4
.L_37:
        /*00f4*/ 	.byte	0x04, 0x36
        /*00f6*/ 	.short	(.L_39 - .L_38)
.L_38:
        /*00f8*/ 	.word	0x00000008
.L_39:


//--------------------- .nv.callgraph             --------------------------
	.section	.nv.callgraph,"",@"SHT_CUDA_CALLGRAPH"
	.align	4
	.sectionentsize	8
	.align		4
        /*0000*/ 	.word	0x00000000
	.align		4
        /*0004*/ 	.word	0xffffffff
	.align		4
        /*0008*/ 	.word	0x00000000
	.align		4
        /*000c*/ 	.word	0xfffffffe
	.align		4
        /*0010*/ 	.word	0x00000000
	.align		4
        /*0014*/ 	.word	0xfffffffd
	.align		4
        /*0018*/ 	.word	0x00000000
	.align		4
        /*001c*/ 	.word	0xfffffffc


//--------------------- .text.medianKernel        --------------------------
	.section	.text.medianKernel,"ax",@progbits
	.align	128
        .global         medianKernel
        .type           medianKernel,@function
        .size           medianKernel,(.L_x_83 - medianKernel)
        .other          medianKernel,@"STO_CUDA_ENTRY STV_DEFAULT"
medianKernel:
.text.medianKernel:
[----:B------:R-:W-:Y:S08]  /*0000*/  LDC R1, c[0x0][0x37c] ;  /* 0x0000df00ff017b82 */ /* 0x000ff00000000800 */
[----:B------:R-:W0:Y:S01]  /*0010*/  LDC R24, c[0x0][0x394] ;  /* 0x0000e500ff187b82 */ /* 0x000e220000000800 */
[----:B------:R-:W1:Y:S07]  /*0020*/  LDCU UR6, c[0x0][0x370] ;  /* 0x00006e00ff0677ac */ /* 0x000e6e0008000800 */
[----:B------:R-:W2:Y:S08]  /*0030*/  LDC R9, c[0x0][0x3a0] ;  /* 0x0000e800ff097b82 */ /* 0x000eb00000000800 */
[----:B------:R-:W-:Y:S01]  /*0040*/  S2UR UR4, SR_CTAID.Y ;  /* 0x00000000000479c3 */ /* 0x000fe20000002600 */
[----:B0-----:R-:W-:-:S07]  /*0050*/  IABS R5, R24 ;  /* 0x0000001800057213 */ /* 0x001fce0000000000 */
[----:B------:R-:W1:Y:S01]  /*0060*/  S2UR UR5, SR_CTAID.X ;  /* 0x00000000000579c3 */ /* 0x000e620000002500 */
[----:B------:R-:W0:Y:S08]  /*0070*/  I2F.RP R0, R5 ;  /* 0x0000000500007306 */ /* 0x000e300000209400 */
[----:B0-----:R-:W0:Y:S01]  /*0080*/  MUFU.RCP R0, R0 ;  /* 0x0000000000007308 */ /* 0x001e220000001000 */
[----:B-1----:R-:W-:-:S06]  /*0090*/  UIMAD UR4, UR4, UR6, UR5 ;  /* 0x00000006040472a4 */ /* 0x002fcc000f8e0205 */
[----:B------:R-:W-:Y:S02]  /*00a0*/  MOV R10, UR4 ;  /* 0x00000004000a7c02 */ /* 0x000fe40008000f00 */
[----:B0-----:R-:W-:-:S04]  /*00b0*/  IADD3 R2, PT, PT, R0, 0xffffffe, RZ ;  /* 0x0ffffffe00027810 */ /* 0x001fc80007ffe0ff */
[----:B------:R0:W1:Y:S02]  /*00c0*/  F2I.FTZ.U32.TRUNC.NTZ R3, R2 ;  /* 0x0000000200037305 */ /* 0x000064000021f000 */
[----:B0-----:R-:W-:Y:S02]  /*00d0*/  HFMA2 R2, -RZ, RZ, 0, 0 ;  /* 0x00000000ff027431 */ /* 0x001fe400000001ff */
[----:B-1----:R-:W-:-:S04]  /*00e0*/  IMAD.MOV R4, RZ, RZ, -R3 ;  /* 0x000000ffff047224 */ /* 0x002fc800078e0a03 */
[----:B------:R-:W-:Y:S01]  /*00f0*/  IMAD R7, R4, R5, RZ ;  /* 0x0000000504077224 */ /* 0x000fe200078e02ff */
[----:B--2---:R-:W-:-:S03]  /*0100*/  IABS R4, R9 ;  /* 0x0000000900047213 */ /* 0x004fc60000000000 */
[----:B------:R-:W-:-:S06]  /*0110*/  IMAD.HI.U32 R3, R3, R7, R2 ;  /* 0x0000000703037227 */ /* 0x000fcc00078e0002 */
[----:B------:R-:W-:-:S04]  /*0120*/  IMAD.HI.U32 R27, R3, R4, RZ ;  /* 0x00000004031b7227 */ /* 0x000fc800078e00ff */
[----:B------:R-:W-:-:S04]  /*0130*/  IMAD.MOV R0, RZ, RZ, -R27 ;  /* 0x000000ffff007224 */ /* 0x000fc800078e0a1b */
[----:B------:R-:W-:-:S05]  /*0140*/  IMAD R0, R5, R0, R4 ;  /* 0x0000000005007224 */ /* 0x000fca00078e0204 */
[----:B------:R-:W-:-:S13]  /*0150*/  ISETP.GT.U32.AND P1, PT, R5, R0, PT ;  /* 0x000000000500720c */ /* 0x000fda0003f24070 */
[-C--:B------:R-:W-:Y:S01]  /*0160*/  @!P1 IADD3 R0, PT, PT, R0, -R5.reuse, RZ ;  /* 0x8000000500009210 */ /* 0x080fe20007ffe0ff */
[----:B------:R-:W-:Y:S01]  /*0170*/  @!P1 VIADD R27, R27, 0x1 ;  /* 0x000000011b1b9836 */ /* 0x000fe20000000000 */
[----:B------:R-:W-:Y:S02]  /*0180*/  ISETP.NE.AND P1, PT, R24, RZ, PT ;  /* 0x000000ff1800720c */ /* 0x000fe40003f25270 */
[----:B------:R-:W-:Y:S02]  /*0190*/  ISETP.GE.U32.AND P0, PT, R0, R5, PT ;  /* 0x000000050000720c */ /* 0x000fe40003f06070 */
[----:B------:R-:W-:-:S04]  /*01a0*/  LOP3.LUT R0, R9, R24, RZ, 0x3c, !PT ;  /* 0x0000001809007212 */ /* 0x000fc800078e3cff */
[----:B------:R-:W-:-:S07]  /*01b0*/  ISETP.GE.AND P2, PT, R0, RZ, PT ;  /* 0x000000ff0000720c */ /* 0x000fce0003f46270 */
[----:B------:R-:W-:-:S06]  /*01c0*/  @P0 IADD3 R27, PT, PT, R27, 0x1, RZ ;  /* 0x000000011b1b0810 */ /* 0x000fcc0007ffe0ff */
[----:B------:R-:W-:Y:S01]  /*01d0*/  @!P2 IMAD.MOV R27, RZ, RZ, -R27 ;  /* 0x000000ffff1ba224 */ /* 0x000fe200078e0a1b */
[----:B------:R-:W-:-:S04]  /*01e0*/  @!P1 LOP3.LUT R27, RZ, R24, RZ, 0x33, !PT ;  /* 0x00000018ff1b9212 */ /* 0x000fc800078e33ff */
[----:B------:R-:W-:-:S13]  /*01f0*/  ISETP.GE.AND P0, PT, R10, R27, PT ;  /* 0x0000001b0a00720c */ /* 0x000fda0003f06270 */
[----:B------:R-:W-:Y:S05]  /*0200*/  @P0 EXIT ;  /* 0x000000000000094d */ /* 0x000fea0003800000 */
[----:B------:R-:W0:Y:S01]  /*0210*/  LDC R12, c[0x0][0x380] ;  /* 0x0000e000ff0c7b82 */ /* 0x000e220000000800 */
[----:B------:R-:W-:Y:S01]  /*0220*/  ISETP.GE.AND P0, PT, R24, 0x1, PT ;  /* 0x000000011800780c */ /* 0x000fe20003f06270 */
[-C--:B------:R-:W-:Y:S01]  /*0230*/  IMAD R25, R10, R24.reuse, RZ ;  /* 0x000000180a197224 */ /* 0x080fe200078e02ff */
[----:B------:R-:W1:Y:S04]  /*0240*/  LDCU.64 UR8, c[0x0][0x358] ;  /* 0x00006b00ff0877ac */ /* 0x000e680008000a00 */
[----:B------:R-:W-:Y:S01]  /*0250*/  IADD3 R24, PT, PT, R25, R24, RZ ;  /* 0x0000001819187210 */ /* 0x000fe20007ffe0ff */
[----:B0-----:R-:W-:-:S04]  /*0260*/  IMAD.SHL.U32 R23, R12, 0x2, RZ ;  /* 0x000000020c177824 */ /* 0x001fc800078e00ff */
[----:B------:R-:W-:-:S04]  /*0270*/  IMAD R23, R10, R23, R10 ;  /* 0x000000170a177224 */ /* 0x000fc800078e020a */
[----:B------:R-:W-:Y:S01]  /*0280*/  IMAD.IADD R12, R23, 0x1, R12 ;  /* 0x00000001170c7824 */ /* 0x000fe200078e020c */
[----:B-1----:R-:W-:Y:S06]  /*0290*/  @!P0 BRA `(.L_x_0) ;  /* 0x00000004009c8947 */ /* 0x002fec0003800000 */
[C---:B------:R-:W-:Y:S01]  /*02a0*/  VIADDMNMX R0, R25.reuse, 0x1, R24, !PT ;  /* 0x0000000119007846 */ /* 0x040fe20007800118 */
[--C-:B------:R-:W-:Y:S01]  /*02b0*/  IMAD.MOV.U32 R7, RZ, RZ, R25.reuse ;  /* 0x000000ffff077224 */ /* 0x100fe200078e0019 */
[----:B------:R-:W-:Y:S02]  /*02c0*/  MOV R9, RZ ;  /* 0x000000ff00097202 */ /* 0x000fe40000000f00 */
[----:B------:R-:W-:Y:S01]  /*02d0*/  IADD3 R2, PT, PT, R25, -R0, RZ ;  /* 0x8000000019027210 */ /* 0x000fe20007ffe0ff */
[----:B------:R-:W-:-:S03]  /*02e0*/  IMAD.IADD R0, R0, 0x1, -R25 ;  /* 0x0000000100007824 */ /* 0x000fc600078e0a19 */
[----:B------:R-:W-:Y:S02]  /*02f0*/  ISETP.GT.U32.AND P0, PT, R2, -0x4, PT ;  /* 0xfffffffc0200780c */ /* 0x000fe40003f04070 */
[----:B------:R-:W-:-:S11]  /*0300*/  LOP3.LUT R5, R0, 0x3, RZ, 0xc0, !PT ;  /* 0x0000000300057812 */ /* 0x000fd600078ec0ff */
[----:B------:R-:W-:Y:S05]  /*0310*/  @P0 BRA `(.L_x_1) ;  /* 0x0000000400140947 */ /* 0x000fea0003800000 */
[----:B------:R-:W0:Y:S01]  /*0320*/  LDC.64 R18, c[0x0][0x3a8] ;  /* 0x0000ea00ff127b82 */ /* 0x000e220000000a00 */
[----:B------:R-:W-:Y:S01]  /*0330*/  HFMA2 R6, -RZ, RZ, 0, 0 ;  /* 0x00000000ff067431 */ /* 0x000fe200000001ff */
[----:B------:R-:W-:Y:S01]  /*0340*/  LOP3.LUT R9, R0, 0xfffffffc, RZ, 0xc0, !PT ;  /* 0xfffffffc00097812 */ /* 0x000fe200078ec0ff */
[----:B------:R-:W-:-:S05]  /*0350*/  IMAD.MOV.U32 R7, RZ, RZ, R25 ;  /* 0x000000ffff077224 */ /* 0x000fca00078e0019 */
[----:B------:R-:W1:Y:S02]  /*0360*/  LDC.64 R20, c[0x0][0x398] ;  /* 0x0000e600ff147b82 */ /* 0x000e640000000a00 */
.L_x_6:
[----:B0-----:R-:W-:-:S05]  /*0370*/  IMAD.WIDE.U32 R14, R6, 0x4, R18 ;  /* 0x00000004060e7825 */ /* 0x001fca00078e0012 */
[----:B--2---:R-:W2:Y:S01]  /*0380*/  LDG.E R4, desc[UR8][R14.64] ;  /* 0x000000080e047981 */ /* 0x004ea2000c1e1900 */
[----:B-1----:R-:W-:-:S05]  /*0390*/  IMAD.WIDE R16, R7, 0x4, R20 ;  /* 0x0000000407107825 */ /* 0x002fca00078e0214 */
[----:B------:R-:W3:Y:S01]  /*03a0*/  LDG.E R3, desc[UR8][R16.64] ;  /* 0x0000000810037981 */ /* 0x000ee2000c1e1900 */
[----:B------:R-:W-:-:S04]  /*03b0*/  IADD3 R6, PT, PT, R6, 0x4, RZ ;  /* 0x0000000406067810 */ /* 0x000fc80007ffe0ff */
[----:B------:R-:W-:Y:S01]  /*03c0*/  ISETP.NE.AND P2, PT, R6, R9, PT ;  /* 0x000000090600720c */ /* 0x000fe20003f45270 */
[----:B--2---:R-:W0:Y:S08]  /*03d0*/  MUFU.RCP R0, R4 ;  /* 0x0000000400007308 */ /* 0x004e300000001000 */
[----:B---3--:R-:W1:Y:S01]  /*03e0*/  FCHK P0, R3, R4 ;  /* 0x0000000403007302 */ /* 0x008e620000000000 */
[----:B0-----:R-:W-:-:S04]  /*03f0*/  FFMA R11, -R4, R0, 1 ;  /* 0x3f800000040b7423 */ /* 0x001fc80000000100 */
[----:B------:R-:W-:-:S04]  /*0400*/  FFMA R0, R0, R11, R0 ;  /* 0x0000000b00007223 */ /* 0x000fc80000000000 */
[----:B------:R-:W-:-:S04]  /*0410*/  FFMA R11, R3, R0, RZ ;  /* 0x00000000030b7223 */ /* 0x000fc800000000ff */
[----:B------:R-:W-:-:S04]  /*0420*/  FFMA R2, -R4, R11, R3 ;  /* 0x0000000b04027223 */ /* 0x000fc80000000103 */
[----:B------:R-:W-:Y:S01]  /*0430*/  FFMA R0, R0, R2, R11 ;  /* 0x0000000200007223 */ /* 0x000fe2000000000b */
[----:B-1----:R-:W-:Y:S06]  /*0440*/  @!P0 BRA `(.L_x_2) ;  /* 0x00000000000c8947 */ /* 0x002fec0003800000 */
[----:B------:R-:W-:Y:S01]  /*0450*/  IMAD.MOV.U32 R0, RZ, RZ, R4 ;  /* 0x000000ffff007224 */ /* 0x000fe200078e0004 */
[----:B------:R-:W-:-:S07]  /*0460*/  MOV R26, 0x480 ;  /* 0x00000480001a7802 */ /* 0x000fce0000000f00 */
[----:B------:R-:W-:Y:S05]  /*0470*/  CALL.REL.NOINC `($__internal_0_$__cuda_sm3x_div_rn_noftz_f32_slowpath) ;  /* 0x0000006800c07944 */ /* 0x000fea0003c00000 */
.L_x_2:
[----:B------:R0:W-:Y:S04]  /*0480*/  STG.E desc[UR8][R16.64], R0 ;  /* 0x0000000010007986 */ /* 0x0001e8000c101908 */
[----:B------:R-:W2:Y:S04]  /*0490*/  LDG.E R8, desc[UR8][R14.64+0x4] ;  /* 0x000004080e087981 */ /* 0x000ea8000c1e1900 */
[----:B------:R-:W3:Y:S01]  /*04a0*/  LDG.E R3, desc[UR8][R16.64+0x4] ;  /* 0x0000040810037981 */ /* 0x000ee2000c1e1900 */
[----:B--2---:R-:W1:Y:S08]  /*04b0*/  MUFU.RCP R2, R8 ;  /* 0x0000000800027308 */ /* 0x004e700000001000 */
[----:B---3--:R-:W2:Y:S01]  /*04c0*/  FCHK P0, R3, R8 ;  /* 0x0000000803007302 */ /* 0x008ea20000000000 */
[----:B-1----:R-:W-:-:S04]  /*04d0*/  FFMA R11, -R8, R2, 1 ;  /* 0x3f800000080b7423 */ /* 0x002fc80000000102 */
[----:B------:R-:W-:-:S04]  /*04e0*/  FFMA R2, R2, R11, R2 ;  /* 0x0000000b02027223 */ /* 0x000fc80000000002 */
[----:B------:R-:W-:-:S04]  /*04f0*/  FFMA R11, R3, R2, RZ ;  /* 0x00000002030b7223 */ /* 0x000fc800000000ff */
[----:B------:R-:W-:-:S04]  /*0500*/  FFMA R4, -R8, R11, R3 ;  /* 0x0000000b08047223 */ /* 0x000fc80000000103 */
[----:B------:R-:W-:Y:S01]  /*0510*/  FFMA R11, R2, R4, R11 ;  /* 0x00000004020b7223 */ /* 0x000fe2000000000b */
[----:B0-2---:R-:W-:Y:S06]  /*0520*/  @!P0 BRA `(.L_x_3) ;  /* 0x0000000000108947 */ /* 0x005fec0003800000 */
[----:B------:R-:W-:Y:S02]  /*0530*/  MOV R0, R8 ;  /* 0x0000000800007202 */ /* 0x000fe40000000f00 */
[----:B------:R-:W-:-:S07]  /*0540*/  MOV R26, 0x560 ;  /* 0x00000560001a7802 */ /* 0x000fce0000000f00 */
[----:B------:R-:W-:Y:S05]  /*0550*/  CALL.REL.NOINC `($__internal_0_$__cuda_sm3x_div_rn_noftz_f32_slowpath) ;  /* 0x0000006800887944 */ /* 0x000fea0003c00000 */
[----:B------:R-:W-:-:S07]  /*0560*/  IMAD.MOV.U32 R11, RZ, RZ, R0 ;  /* 0x000000ffff0b7224 */ /* 0x000fce00078e0000 */
.L_x_3:
        /* <DEDUP_REMOVED lines=14> */
.L_x_4:
        /* <DEDUP_REMOVED lines=11> */
[----:B------:R-:W-:Y:S01]  /*0700*/  IMAD.MOV.U32 R0, RZ, RZ, R14 ;  /* 0x000000ffff007224 */ /* 0x000fe200078e000e */
[----:B------:R-:W-:-:S07]  /*0710*/  MOV R26, 0x730 ;  /* 0x00000730001a7802 */ /* 0x000fce0000000f00 */
[----:B------:R-:W-:Y:S05]  /*0720*/  CALL.REL.NOINC `($__internal_0_$__cuda_sm3x_div_rn_noftz_f32_slowpath) ;  /* 0x0000006800147944 */ /* 0x000fea0003c00000 */
[----:B------:R-:W-:-:S07]  /*0730*/  MOV R11, R0 ;  /* 0x00000000000b7202 */ /* 0x000fce0000000f00 */
.L_x_5:
[----:B------:R2:W-:Y:S01]  /*0740*/  STG.E desc[UR8][R16.64+0xc], R11 ;  /* 0x00000c0b10007986 */ /* 0x0005e2000c101908 */
[----:B------:R-:W-:Y:S01]  /*0750*/  VIADD R7, R7, 0x4 ;  /* 0x0000000407077836 */ /* 0x000fe20000000000 */
[----:B------:R-:W-:Y:S06]  /*0760*/  @P2 BRA `(.L_x_6) ;  /* 0xfffffffc00002947 */ /* 0x000fec000383ffff */
.L_x_1:
[----:B------:R-:W-:-:S13]  /*0770*/  ISETP.NE.AND P0, PT, R5, RZ, PT ;  /* 0x000000ff0500720c */ /* 0x000fda0003f05270 */
[----:B------:R-:W-:Y:S05]  /*0780*/  @!P0 BRA `(.L_x_0) ;  /* 0x0000000000608947 */ /* 0x000fea0003800000 */
[----:B------:R-:W0:Y:S01]  /*0790*/  LDC.64 R14, c[0x0][0x3a8] ;  /* 0x0000ea00ff0e7b82 */ /* 0x000e220000000a00 */
[----:B------:R-:W-:-:S07]  /*07a0*/  UMOV UR4, URZ ;  /* 0x000000ff00047c82 */ /* 0x000fce0008000000 */
[----:B--2---:R-:W1:Y:S02]  /*07b0*/  LDC.64 R16, c[0x0][0x398] ;  /* 0x0000e600ff107b82 */ /* 0x004e640000000a00 */
.L_x_8:
[----:B0-----:R-:W-:-:S06]  /*07c0*/  IMAD.WIDE.U32 R20, R9, 0x4, R14 ;  /* 0x0000000409147825 */ /* 0x001fcc00078e000e */
[----:B------:R-:W2:Y:S01]  /*07d0*/  LDG.E R20, desc[UR8][R20.64] ;  /* 0x0000000814147981 */ /* 0x000ea2000c1e1900 */
[----:B-1-3--:R-:W-:-:S05]  /*07e0*/  IMAD.WIDE R18, R7, 0x4, R16 ;  /* 0x0000000407127825 */ /* 0x00afca00078e0210 */
[----:B------:R-:W3:Y:S01]  /*07f0*/  LDG.E R3, desc[UR8][R18.64] ;  /* 0x0000000812037981 */ /* 0x000ee2000c1e1900 */
[----:B------:R-:W-:-:S06]  /*0800*/  UIADD3 UR4, UPT, UPT, UR4, 0x1, URZ ;  /* 0x0000000104047890 */ /* 0x000fcc000fffe0ff */
[----:B------:R-:W-:Y:S01]  /*0810*/  ISETP.NE.AND P2, PT, R5, UR4, PT ;  /* 0x0000000405007c0c */ /* 0x000fe2000bf45270 */
        /* <DEDUP_REMOVED lines=8> */
[----:B------:R-:W-:Y:S02]  /*08a0*/  MOV R0, R20 ;  /* 0x0000001400007202 */ /* 0x000fe40000000f00 */
[----:B------:R-:W-:-:S07]  /*08b0*/  MOV R26, 0x8d0 ;  /* 0x000008d0001a7802 */ /* 0x000fce0000000f00 */
[----:B------:R-:W-:Y:S05]  /*08c0*/  CALL.REL.NOINC `($__internal_0_$__cuda_sm3x_div_rn_noftz_f32_slowpath) ;  /* 0x0000006400ac7944 */ /* 0x000fea0003c00000 */
.L_x_7:
[----:B------:R3:W-:Y:S01]  /*08d0*/  STG.E desc[UR8][R18.64], R0 ;  /* 0x0000000012007986 */ /* 0x0007e2000c101908 */
[----:B------:R-:W-:Y:S01]  /*08e0*/  VIADD R7, R7, 0x1 ;  /* 0x0000000107077836 */ /* 0x000fe20000000000 */
[----:B------:R-:W-:Y:S01]  /*08f0*/  IADD3 R9, PT, PT, R9, 0x1, RZ ;  /* 0x0000000109097810 */ /* 0x000fe20007ffe0ff */
[----:B------:R-:W-:Y:S06]  /*0900*/  @P2 BRA `(.L_x_8) ;  /* 0xfffffffc00ac2947 */ /* 0x000fec000383ffff */
.L_x_0:
[----:B------:R-:W0:Y:S01]  /*0910*/  LDC R6, c[0x0][0x380] ;  /* 0x0000e000ff067b82 */ /* 0x000e220000000800 */
[----:B------:R-:W-:Y:S01]  /*0920*/  IMAD.MOV.U32 R8, RZ, RZ, R23 ;  /* 0x000000ffff087224 */ /* 0x000fe200078e0017 */
[----:B0-----:R-:W-:-:S13]  /*0930*/  ISETP.GE.AND P0, PT, R6, RZ, PT ;  /* 0x000000ff0600720c */ /* 0x001fda0003f06270 */
[----:B------:R-:W-:Y:S05]  /*0940*/  @!P0 BRA `(.L_x_9) ;  /* 0x0000000000b48947 */ /* 0x000fea0003800000 */
[C---:B------:R-:W-:Y:S01]  /*0950*/  VIMNMX R8, PT, PT, R23.reuse, R12, !PT ;  /* 0x0000000c17087248 */ /* 0x040fe20007fe0100 */
[----:B---3--:R-:W0:Y:S03]  /*0960*/  LDC R0, c[0x0][0x3b4] ;  /* 0x0000ed00ff007b82 */ /* 0x008e260000000800 */
[----:B------:R-:W-:-:S04]  /*0970*/  IADD3 R8, PT, PT, -R23, R8, RZ ;  /* 0x0000000817087210 */ /* 0x000fc80007ffe1ff */
[C---:B------:R-:W-:Y:S01]  /*0980*/  ISETP.GE.U32.AND P1, PT, R8.reuse, 0x3, PT ;  /* 0x000000030800780c */ /* 0x040fe20003f26070 */
[----:B------:R-:W1:Y:S01]  /*0990*/  LDC.64 R2, c[0x0][0x398] ;  /* 0x0000e600ff027b82 */ /* 0x000e620000000a00 */
[----:B------:R-:W-:Y:S01]  /*09a0*/  VIADD R7, R8, 0x1 ;  /* 0x0000000108077836 */ /* 0x000fe20000000000 */
[----:B------:R-:W-:-:S04]  /*09b0*/  MOV R8, R23 ;  /* 0x0000001700087202 */ /* 0x000fc80000000f00 */
[----:B------:R-:W-:Y:S01]  /*09c0*/  LOP3.LUT P0, R9, R7, 0x3, RZ, 0xc0, !PT ;  /* 0x0000000307097812 */ /* 0x000fe2000780c0ff */
[----:B------:R-:W-:Y:S01]  /*09d0*/  IMAD.MOV.U32 R7, RZ, RZ, R25 ;  /* 0x000000ffff077224 */ /* 0x000fe200078e0019 */
[----:B------:R-:W3:Y:S11]  /*09e0*/  LDC.64 R4, c[0x0][0x388] ;  /* 0x0000e200ff047b82 */ /* 0x000ef60000000a00 */
[----:B------:R-:W-:Y:S05]  /*09f0*/  @!P0 BRA `(.L_x_10) ;  /* 0x00000000003c8947 */ /* 0x000fea0003800000 */
[----:B------:R-:W4:Y:S01]  /*0a00*/  LDC R22, c[0x0][0x3b4] ;  /* 0x0000ed00ff167b82 */ /* 0x000f220000000800 */
[----:B------:R-:W-:Y:S01]  /*0a10*/  MOV R8, R23 ;  /* 0x0000001700087202 */ /* 0x000fe20000000f00 */
[----:B------:R-:W-:Y:S01]  /*0a20*/  IMAD.MOV.U32 R7, RZ, RZ, R25 ;  /* 0x000000ffff077224 */ /* 0x000fe200078e0019 */
[----:B------:R-:W-:-:S05]  /*0a30*/  UMOV UR4, URZ ;  /* 0x000000ff00047c82 */ /* 0x000fca0008000000 */
[----:B------:R-:W0:Y:S08]  /*0a40*/  LDC.64 R14, c[0x0][0x398] ;  /* 0x0000e600ff0e7b82 */ /* 0x000e300000000a00 */
[----:B--2---:R-:W2:Y:S02]  /*0a50*/  LDC.64 R16, c[0x0][0x388] ;  /* 0x0000e200ff107b82 */ /* 0x004ea40000000a00 */
.L_x_11:
[----:B0-----:R-:W-:-:S06]  /*0a60*/  IMAD.WIDE R18, R7, 0x4, R14 ;  /* 0x0000000407127825 */ /* 0x001fcc00078e020e */
[----:B------:R-:W5:Y:S01]  /*0a70*/  LDG.E R19, desc[UR8][R18.64] ;  /* 0x0000000812137981 */ /* 0x000f62000c1e1900 */
[C---:B--2---:R-:W-:Y:S01]  /*0a80*/  IMAD.WIDE R20, R8.reuse, 0x4, R16 ;  /* 0x0000000408147825 */ /* 0x044fe200078e0210 */
[----:B------:R-:W-:Y:S01]  /*0a90*/  UIADD3 UR4, UPT, UPT, UR4, 0x1, URZ ;  /* 0x0000000104047890 */ /* 0x000fe2000fffe0ff */
[----:B------:R-:W-:Y:S02]  /*0aa0*/  IADD3 R8, PT, PT, R8, 0x1, RZ ;  /* 0x0000000108087810 */ /* 0x000fe40007ffe0ff */
[----:B----4-:R-:W-:-:S03]  /*0ab0*/  IMAD.IADD R7, R7, 0x1, R22 ;  /* 0x0000000107077824 */ /* 0x010fc600078e0216 */
[----:B------:R-:W-:Y:S01]  /*0ac0*/  ISETP.NE.AND P0, PT, R9, UR4, PT ;  /* 0x0000000409007c0c */ /* 0x000fe2000bf05270 */
[----:B-----5:R0:W-:-:S12]  /*0ad0*/  STG.E desc[UR8][R20.64], R19 ;  /* 0x0000001314007986 */ /* 0x0201d8000c101908 */
[----:B------:R-:W-:Y:S05]  /*0ae0*/  @P0 BRA `(.L_x_11) ;  /* 0xfffffffc00dc0947 */ /* 0x000fea000383ffff */
.L_x_10:
[----:B------:R-:W-:Y:S05]  /*0af0*/  @!P1 BRA `(.L_x_9) ;  /* 0x0000000000489947 */ /* 0x000fea0003800000 */
.L_x_12:
[----:B-1----:R-:W-:-:S05]  /*0b00*/  IMAD.WIDE R28, R7, 0x4, R2 ;  /* 0x00000004071c7825 */ /* 0x002fca00078e0202 */
[----:B----4-:R-:W4:Y:S01]  /*0b10*/  LDG.E R9, desc[UR8][R28.64] ;  /* 0x000000081c097981 */ /* 0x010f22000c1e1900 */
[----:B---3--:R-:W-:-:S04]  /*0b20*/  IMAD.WIDE R14, R8, 0x4, R4 ;  /* 0x00000004080e7825 */ /* 0x008fc800078e0204 */
[C---:B0-2---:R-:W-:Y:S01]  /*0b30*/  IMAD.WIDE R16, R0.reuse, 0x4, R28 ;  /* 0x0000000400107825 */ /* 0x045fe200078e021c */
[----:B----4-:R4:W-:Y:S04]  /*0b40*/  STG.E desc[UR8][R14.64], R9 ;  /* 0x000000090e007986 */ /* 0x0109e8000c101908 */
[----:B------:R-:W2:Y:S01]  /*0b50*/  LDG.E R11, desc[UR8][R16.64] ;  /* 0x00000008100b7981 */ /* 0x000ea2000c1e1900 */
[----:B------:R-:W-:-:S03]  /*0b60*/  IMAD.WIDE R18, R0, 0x4, R16 ;  /* 0x0000000400127825 */ /* 0x000fc600078e0210 */
[----:B--2---:R4:W-:Y:S04]  /*0b70*/  STG.E desc[UR8][R14.64+0x4], R11 ;  /* 0x0000040b0e007986 */ /* 0x0049e8000c101908 */
[----:B------:R-:W2:Y:S01]  /*0b80*/  LDG.E R13, desc[UR8][R18.64] ;  /* 0x00000008120d7981 */ /* 0x000ea2000c1e1900 */
[----:B------:R-:W-:-:S03]  /*0b90*/  IMAD.WIDE R20, R0, 0x4, R18 ;  /* 0x0000000400147825 */ /* 0x000fc600078e0212 */
[----:B--2---:R4:W-:Y:S04]  /*0ba0*/  STG.E desc[UR8][R14.64+0x8], R13 ;  /* 0x0000080d0e007986 */ /* 0x0049e8000c101908 */
[----:B------:R-:W2:Y:S01]  /*0bb0*/  LDG.E R21, desc[UR8][R20.64] ;  /* 0x0000000814157981 */ /* 0x000ea2000c1e1900 */
[----:B------:R-:W-:Y:S01]  /*0bc0*/  IADD3 R29, PT, PT, R8, 0x3, RZ ;  /* 0x00000003081d7810 */ /* 0x000fe20007ffe0ff */
[----:B------:R-:W-:Y:S01]  /*0bd0*/  IMAD R7, R0, 0x4, R7 ;  /* 0x0000000400077824 */ /* 0x000fe200078e0207 */
[----:B------:R-:W-:Y:S02]  /*0be0*/  IADD3 R8, PT, PT, R8, 0x4, RZ ;  /* 0x0000000408087810 */ /* 0x000fe40007ffe0ff */
[----:B------:R-:W-:Y:S01]  /*0bf0*/  ISETP.GE.AND P0, PT, R29, R12, PT ;  /* 0x0000000c1d00720c */ /* 0x000fe20003f06270 */
[----:B--2---:R4:W-:-:S12]  /*0c00*/  STG.E desc[UR8][R14.64+0xc], R21 ;  /* 0x00000c150e007986 */ /* 0x0049d8000c101908 */
[----:B------:R-:W-:Y:S05]  /*0c10*/  @!P0 BRA `(.L_x_12) ;  /* 0xfffffffc00b88947 */ /* 0x000fea000383ffff */
.L_x_9:
[----:B0--3--:R-:W0:Y:S01]  /*0c20*/  LDC.64 R18, c[0x0][0x388] ;  /* 0x0000e200ff127b82 */ /* 0x009e220000000a00 */
[----:B------:R-:W-:Y:S01]  /*0c30*/  LEA R6, R6, 0x1, 0x1 ;  /* 0x0000000106067811 */ /* 0x000fe200078e08ff */
[----:B------:R-:W-:Y:S01]  /*0c40*/  UMOV UR4, URZ ;  /* 0x000000ff00047c82 */ /* 0x000fe20008000000 */
[----:B0-----:R-:W-:-:S07]  /*0c50*/  IMAD.WIDE R18, R23, 0x4, R18 ;  /* 0x0000000417127825 */ /* 0x001fce00078e0212 */
.L_x_20:
[----:B------:R-:W-:-:S05]  /*0c60*/  VIADD R0, R12, -UR4 ;  /* 0x800000040c007c36 */ /* 0x000fca0008000000 */
[----:B------:R-:W-:-:S13]  /*0c70*/  ISETP.GE.AND P0, PT, R23, R0, PT ;  /* 0x000000001700720c */ /* 0x000fda0003f06270 */
[----:B0----5:R-:W-:Y:S05]  /*0c80*/  @P0 BRA `(.L_x_13) ;  /* 0x00000010001c0947 */ /* 0x021fea0003800000 */
[----:B------:R-:W0:Y:S01]  /*0c90*/  LDCU UR5, c[0x0][0x380] ;  /* 0x00007000ff0577ac */ /* 0x000e220008000800 */
[----:B------:R-:W-:Y:S02]  /*0ca0*/  PRMT R0, RZ, 0x7610, R0 ;  /* 0x00007610ff007816 */ /* 0x000fe40000000000 */
[----:B----4-:R-:W-:Y:S01]  /*0cb0*/  MOV R9, R23 ;  /* 0x0000001700097202 */ /* 0x010fe20000000f00 */
[----:B0-----:R-:W-:Y:S02]  /*0cc0*/  UIADD3 UR6, UPT, UPT, -UR4, UR5, URZ ;  /* 0x0000000504067290 */ /* 0x001fe4000fffe1ff */
[----:B------:R-:W-:Y:S02]  /*0cd0*/  UIADD3 UR5, UPT, UPT, UR4, -UR5, URZ ;  /* 0x8000000504057290 */ /* 0x000fe4000fffe0ff */
[----:B------:R-:W-:Y:S02]  /*0ce0*/  ULOP3.LUT UR7, UR6, 0x3, URZ, 0xc0, !UPT ;  /* 0x0000000306077892 */ /* 0x000fe4000f8ec0ff */
[----:B------:R-:W-:-:S09]  /*0cf0*/  UISETP.GT.U32.AND UP0, UPT, UR5, -0x4, UPT ;  /* 0xfffffffc0500788c */ /* 0x000fd2000bf04070 */
[----:B------:R-:W-:Y:S05]  /*0d00*/  BRA.U UP0, `(.L_x_14) ;  /* 0x0000000d007c7547 */ /* 0x000fea000b800000 */
[----:B--2---:R0:W5:Y:S01]  /*0d10*/  LDG.E R11, desc[UR8][R18.64] ;  /* 0x00000008120b7981 */ /* 0x004162000c1e1900 */
[----:B-1----:R-:W1:Y:S01]  /*0d20*/  LDC.64 R2, c[0x0][0x388] ;  /* 0x0000e200ff027b82 */ /* 0x002e620000000a00 */
[----:B------:R-:W-:Y:S01]  /*0d30*/  ULOP3.LUT UR6, UR6, 0xfffffffc, URZ, 0xc0, !UPT ;  /* 0xfffffffc06067892 */ /* 0x000fe2000f8ec0ff */
[----:B------:R-:W-:Y:S01]  /*0d40*/  IMAD.MOV.U32 R7, RZ, RZ, RZ ;  /* 0x000000ffff077224 */ /* 0x000fe200078e00ff */
[----:B------:R-:W-:Y:S02]  /*0d50*/  PRMT R0, RZ, 0x7610, R0 ;  /* 0x00007610ff007816 */ /* 0x000fe40000000000 */
[----:B------:R-:W-:Y:S01]  /*0d60*/  UISETP.GT.AND UP0, UPT, UR6, URZ, UPT ;  /* 0x000000ff0600728c */ /* 0x000fe2000bf04270 */
[----:B------:R-:W-:-:S08]  /*0d70*/  MOV R9, R23 ;  /* 0x0000001700097202 */ /* 0x000fd00000000f00 */
[----:B0-----:R-:W-:Y:S05]  /*0d80*/  BRA.U !UP0, `(.L_x_15) ;  /* 0x0000000908e07547 */ /* 0x001fea000b800000 */
[----:B------:R-:W-:Y:S02]  /*0d90*/  IADD3 R4, PT, PT, -R7, UR6, RZ ;  /* 0x0000000607047c10 */ /* 0x000fe4000fffe1ff */
[----:B------:R-:W-:Y:S02]  /*0da0*/  PLOP3.LUT P0, PT, PT, PT, PT, 0x80, 0x8 ;  /* 0x000000000008781c */ /* 0x000fe40003f0f070 */
[----:B------:R-:W-:-:S13]  /*0db0*/  ISETP.GT.AND P1, PT, R4, 0xc, PT ;  /* 0x0000000c0400780c */ /* 0x000fda0003f24270 */
[----:B------:R-:W-:Y:S05]  /*0dc0*/  @!P1 BRA `(.L_x_16) ;  /* 0x0000000400d49947 */ /* 0x000fea0003800000 */
[----:B------:R-:W0:Y:S01]  /*0dd0*/  LDC.64 R4, c[0x0][0x388] ;  /* 0x0000e200ff047b82 */ /* 0x000e220000000a00 */
[----:B------:R-:W-:Y:S01]  /*0de0*/  PLOP3.LUT P0, PT, PT, PT, PT, 0x8, 0x80 ;  /* 0x000000000080781c */ /* 0x000fe20003f0e170 */
[----:B------:R-:W-:-:S12]  /*0df0*/  UIADD3 UR5, UPT, UPT, UR6, -0xc, URZ ;  /* 0xfffffff406057890 */ /* 0x000fd8000fffe0ff */
.L_x_17:
[----:B0-----:R-:W-:-:S05]  /*0e00*/  IMAD.WIDE R14, R9, 0x4, R4 ;  /* 0x00000004090e7825 */ /* 0x001fca00078e0204 */
[----:B------:R-:W2:Y:S04]  /*0e10*/  LDG.E R13, desc[UR8][R14.64+0x4] ;  /* 0x000004080e0d7981 */ /* 0x000ea8000c1e1900 */
[----:B------:R-:W3:Y:S04]  /*0e20*/  LDG.E R21, desc[UR8][R14.64+0x8] ;  /* 0x000008080e157981 */ /* 0x000ee8000c1e1900 */
[----:B------:R-:W4:Y:S04]  /*0e30*/  LDG.E R29, desc[UR8][R14.64+0xc] ;  /* 0x00000c080e1d7981 */ /* 0x000f28000c1e1900 */
[----:B------:R-:W4:Y:S01]  /*0e40*/  LDG.E R31, desc[UR8][R14.64+0x10] ;  /* 0x000010080e1f7981 */ /* 0x000f22000c1e1900 */
[----:B------:R-:W-:-:S05]  /*0e50*/  IADD3 R17, PT, PT, R9, 0x4, RZ ;  /* 0x0000000409117810 */ /* 0x000fca0007ffe0ff */
[----:B------:R-:W-:Y:S01]  /*0e60*/  IMAD.WIDE R16, R17, 0x4, R4 ;  /* 0x0000000411107825 */ /* 0x000fe200078e0204 */
[----:B--2--5:R-:W-:-:S13]  /*0e70*/  FSETP.GT.AND P5, PT, R11, R13, PT ;  /* 0x0000000d0b00720b */ /* 0x024fda0003fa4000 */
[----:B------:R0:W-:Y:S04]  /*0e80*/  @P5 STG.E desc[UR8][R14.64], R13 ;  /* 0x0000000d0e005986 */ /* 0x0001e8000c101908 */
[----:B------:R-:W-:Y:S01]  /*0e90*/  @P5 STG.E desc[UR8][R14.64+0x4], R11 ;  /* 0x0000040b0e005986 */ /* 0x000fe2000c101908 */
[----:B0-----:R-:W-:-:S05]  /*0ea0*/  @P5 IMAD.MOV.U32 R13, RZ, RZ, R11 ;  /* 0x000000ffff0d5224 */ /* 0x001fca00078e000b */
[----:B---3--:R-:W-:-:S13]  /*0eb0*/  FSETP.GT.AND P4, PT, R13, R21, PT ;  /* 0x000000150d00720b */ /* 0x008fda0003f84000 */
[----:B------:R0:W-:Y:S04]  /*0ec0*/  @P4 STG.E desc[UR8][R14.64+0x4], R21 ;  /* 0x000004150e004986 */ /* 0x0001e8000c101908 */
[----:B------:R-:W-:Y:S01]  /*0ed0*/  @P4 STG.E desc[UR8][R14.64+0x8], R13 ;  /* 0x0000080d0e004986 */ /* 0x000fe2000c101908 */
[----:B0-----:R-:W-:-:S04]  /*0ee0*/  @P4 MOV R21, R13 ;  /* 0x0000000d00154202 */ /* 0x001fc80000000f00 */
[----:B----4-:R-:W-:-:S13]  /*0ef0*/  FSETP.GT.AND P3, PT, R21, R29, PT ;  /* 0x0000001d1500720b */ /* 0x010fda0003f64000 */
[----:B------:R0:W-:Y:S04]  /*0f00*/  @P3 STG.E desc[UR8][R14.64+0x8], R29 ;  /* 0x0000081d0e003986 */ /* 0x0001e8000c101908 */
[----:B------:R-:W-:Y:S01]  /*0f10*/  @P3 STG.E desc[UR8][R14.64+0xc], R21 ;  /* 0x00000c150e003986 */ /* 0x000fe2000c101908 */
[----:B0-----:R-:W-:-:S05]  /*0f20*/  @P3 IMAD.MOV.U32 R29, RZ, RZ, R21 ;  /* 0x000000ffff1d3224 */ /* 0x001fca00078e0015 */
[----:B------:R-:W-:-:S13]  /*0f30*/  FSETP.GT.AND P2, PT, R29, R31, PT ;  /* 0x0000001f1d00720b */ /* 0x000fda0003f44000 */
[----:B------:R0:W-:Y:S04]  /*0f40*/  @P2 STG.E desc[UR8][R14.64+0xc], R31 ;  /* 0x00000c1f0e002986 */ /* 0x0001e8000c101908 */
[----:B------:R2:W-:Y:S04]  /*0f50*/  @P2 STG.E desc[UR8][R14.64+0x10], R29 ;  /* 0x0000101d0e002986 */ /* 0x0005e8000c101908 */
[----:B------:R-:W3:Y:S04]  /*0f60*/  LDG.E R11, desc[UR8][R16.64+0x4] ;  /* 0x00000408100b7981 */ /* 0x000ee8000c1e1900 */
[----:B------:R-:W4:Y:S04]  /*0f70*/  LDG.E R33, desc[UR8][R16.64+0x8] ;  /* 0x0000080810217981 */ /* 0x000f28000c1e1900 */
[----:B------:R-:W4:Y:S04]  /*0f80*/  LDG.E R35, desc[UR8][R16.64+0xc] ;  /* 0x00000c0810237981 */ /* 0x000f28000c1e1900 */
[----:B------:R-:W4:Y:S01]  /*0f90*/  LDG.E R37, desc[UR8][R16.64+0x10] ;  /* 0x0000100810257981 */ /* 0x000f22000c1e1900 */
[----:B0-----:R-:W-:Y:S01]  /*0fa0*/  @P2 IMAD.MOV.U32 R31, RZ, RZ, R29 ;  /* 0x000000ffff1f2224 */ /* 0x001fe200078e001d */
[----:B--2---:R-:W-:Y:S01]  /*0fb0*/  IADD3 R15, PT, PT, R9, 0x8, RZ ;  /* 0x00000008090f7810 */ /* 0x004fe20007ffe0ff */
[----:B------:R-:W-:-:S04]  /*0fc0*/  IMAD.MOV.U32 R13, RZ, RZ, 0x1 ;  /* 0x00000001ff0d7424 */ /* 0x000fc800078e00ff */
[----:B------:R-:W-:Y:S01]  /*0fd0*/  IMAD.WIDE R14, R15, 0x4, R4 ;  /* 0x000000040f0e7825 */ /* 0x000fe200078e0204 */
[----:B------:R-:W-:-:S04]  /*0fe0*/  @P5 PRMT R0, R13, 0x7610, R0 ;  /* 0x000076100d005816 */ /* 0x000fc80000000000 */
[----:B------:R-:W-:Y:S02]  /*0ff0*/  @P4 PRMT R0, R13, 0x7610, R0 ;  /* 0x000076100d004816 */ /* 0x000fe40000000000 */
[----:B---3--:R-:W-:-:S13]  /*1000*/  FSETP.GT.AND P1, PT, R31, R11, PT ;  /* 0x0000000b1f00720b */ /* 0x008fda0003f24000 */
[----:B------:R0:W-:Y:S04]  /*1010*/  @P1 STG.E desc[UR8][R16.64], R11 ;  /* 0x0000000b10001986 */ /* 0x0001e8000c101908 */
[----:B------:R-:W-:Y:S01]  /*1020*/  @P1 STG.E desc[UR8][R16.64+0x4], R31 ;  /* 0x0000041f10001986 */ /* 0x000fe2000c101908 */
[----:B0-----:R-:W-:-:S04]  /*1030*/  @P1 MOV R11, R31 ;  /* 0x0000001f000b1202 */ /* 0x001fc80000000f00 */
[----:B----4-:R-:W-:-:S13]  /*1040*/  FSETP.GT.AND P6, PT, R11, R33, PT ;  /* 0x000000210b00720b */ /* 0x010fda0003fc4000 */
[----:B------:R0:W-:Y:S04]  /*1050*/  @P6 STG.E desc[UR8][R16.64+0x4], R33 ;  /* 0x0000042110006986 */ /* 0x0001e8000c101908 */
[----:B------:R-:W-:Y:S01]  /*1060*/  @P6 STG.E desc[UR8][R16.64+0x8], R11 ;  /* 0x0000080b10006986 */ /* 0x000fe2000c101908 */
[----:B0-----:R-:W-:-:S04]  /*1070*/  @P6 MOV R33, R11 ;  /* 0x0000000b00216202 */ /* 0x001fc80000000f00 */
[----:B------:R-:W-:-:S13]  /*1080*/  FSETP.GT.AND P5, PT, R33, R35, PT ;  /* 0x000000232100720b */ /* 0x000fda0003fa4000 */
        /* <DEDUP_REMOVED lines=10> */
[----:B------:R-:W-:Y:S01]  /*1130*/  IMAD.MOV.U32 R22, RZ, RZ, 0x1 ;  /* 0x00000001ff167424 */ /* 0x000fe200078e00ff */
[----:B0-----:R-:W-:Y:S01]  /*1140*/  @P4 MOV R37, R35 ;  /* 0x0000002300254202 */ /* 0x001fe20000000f00 */
[----:B--2---:R-:W-:-:S02]  /*1150*/  HFMA2 R16, -RZ, RZ, 0, 5.9604644775390625e-08 ;  /* 0x00000001ff107431 */ /* 0x004fc400000001ff */
[----:B------:R-:W-:Y:S01]  /*1160*/  VIADD R17, R9, 0xc ;  /* 0x0000000c09117836 */ /* 0x000fe20000000000 */
[----:B------:R-:W-:-:S04]  /*1170*/  @P3 PRMT R0, R22, 0x7610, R0 ;  /* 0x0000761016003816 */ /* 0x000fc80000000000 */
[----:B------:R-:W-:-:S04]  /*1180*/  @P2 PRMT R0, R22, 0x7610, R0 ;  /* 0x0000761016002816 */ /* 0x000fc80000000000 */
[----:B------:R-:W-:-:S04]  /*1190*/  @P1 PRMT R0, R16, 0x7610, R0 ;  /* 0x0000761010001816 */ /* 0x000fc80000000000 */
[----:B------:R-:W-:Y:S01]  /*11a0*/  @P6 PRMT R0, R16, 0x7610, R0 ;  /* 0x0000761010006816 */ /* 0x000fe20000000000 */
[----:B------:R-:W-:Y:S01]  /*11b0*/  IMAD.WIDE R16, R17, 0x4, R4 ;  /* 0x0000000411107825 */ /* 0x000fe200078e0204 */
[----:B---3--:R-:W-:-:S13]  /*11c0*/  FSETP.GT.AND P3, PT, R37, R11, PT ;  /* 0x0000000b2500720b */ /* 0x008fda0003f64000 */
[----:B------:R0:W-:Y:S04]  /*11d0*/  @P3 STG.E desc[UR8][R14.64], R11 ;  /* 0x0000000b0e003986 */ /* 0x0001e8000c101908 */
[----:B------:R-:W-:Y:S01]  /*11e0*/  @P3 STG.E desc[UR8][R14.64+0x4], R37 ;  /* 0x000004250e003986 */ /* 0x000fe2000c101908 */
[----:B0-----:R-:W-:-:S05]  /*11f0*/  @P3 IMAD.MOV.U32 R11, RZ, RZ, R37 ;  /* 0x000000ffff0b3224 */ /* 0x001fca00078e0025 */
[----:B----4-:R-:W-:-:S13]  /*1200*/  FSETP.GT.AND P2, PT, R11, R21, PT ;  /* 0x000000150b00720b */ /* 0x010fda0003f44000 */
[----:B------:R0:W-:Y:S04]  /*1210*/  @P2 STG.E desc[UR8][R14.64+0x4], R21 ;  /* 0x000004150e002986 */ /* 0x0001e8000c101908 */
[----:B------:R-:W-:Y:S01]  /*1220*/  @P2 STG.E desc[UR8][R14.64+0x8], R11 ;  /* 0x0000080b0e002986 */ /* 0x000fe2000c101908 */
[----:B0-----:R-:W-:-:S05]  /*1230*/  @P2 IMAD.MOV.U32 R21, RZ, RZ, R11 ;  /* 0x000000ffff152224 */ /* 0x001fca00078e000b */
[----:B------:R-:W-:-:S13]  /*1240*/  FSETP.GT.AND P1, PT, R21, R20, PT ;  /* 0x000000141500720b */ /* 0x000fda0003f24000 */
[----:B------:R0:W-:Y:S04]  /*1250*/  @P1 STG.E desc[UR8][R14.64+0x8], R20 ;  /* 0x000008140e001986 */ /* 0x0001e8000c101908 */
[----:B------:R-:W-:Y:S01]  /*1260*/  @P1 STG.E desc[UR8][R14.64+0xc], R21 ;  /* 0x00000c150e001986 */ /* 0x000fe2000c101908 */
[----:B0-----:R-:W-:-:S04]  /*1270*/  @P1 MOV R20, R21 ;  /* 0x0000001500141202 */ /* 0x001fc80000000f00 */
[----:B------:R-:W-:-:S13]  /*1280*/  FSETP.GT.AND P6, PT, R20, R13, PT ;  /* 0x0000000d1400720b */ /* 0x000fda0003fc4000 */
[----:B------:R0:W-:Y:S04]  /*1290*/  @P6 STG.E desc[UR8][R14.64+0xc], R13 ;  /* 0x00000c0d0e006986 */ /* 0x0001e8000c101908 */
[----:B------:R2:W-:Y:S04]  /*12a0*/  @P6 STG.E desc[UR8][R14.64+0x10], R20 ;  /* 0x000010140e006986 */ /* 0x0005e8000c101908 */
[----:B------:R-:W3:Y:S04]  /*12b0*/  LDG.E R29, desc[UR8][R16.64+0x4] ;  /* 0x00000408101d7981 */ /* 0x000ee8000c1e1900 */
[----:B------:R-:W4:Y:S04]  /*12c0*/  LDG.E R31, desc[UR8][R16.64+0x8] ;  /* 0x00000808101f7981 */ /* 0x000f28000c1e1900 */
[----:B------:R-:W4:Y:S04]  /*12d0*/  LDG.E R22, desc[UR8][R16.64+0xc] ;  /* 0x00000c0810167981 */ /* 0x000f28000c1e1900 */
[----:B------:R-:W4:Y:S01]  /*12e0*/  LDG.E R11, desc[UR8][R16.64+0x10] ;  /* 0x00001008100b7981 */ /* 0x000f22000c1e1900 */
[----:B------:R-:W-:-:S02]  /*12f0*/  HFMA2 R26, -RZ, RZ, 0, 5.9604644775390625e-08 ;  /* 0x00000001ff1a7431 */ /* 0x000fc400000001ff */
[----:B0-----:R-:W-:Y:S01]  /*1300*/  @P6 IMAD.MOV.U32 R13, RZ, RZ, R20 ;  /* 0x000000ffff0d6224 */ /* 0x001fe200078e0014 */
[----:B------:R-:W-:Y:S01]  /*1310*/  MOV R21, 0x1 ;  /* 0x0000000100157802 */ /* 0x000fe20000000f00 */
[----:B--2---:R-:W-:Y:S01]  /*1320*/  HFMA2 R14, -RZ, RZ, 0, 5.9604644775390625e-08 ;  /* 0x00000001ff0e7431 */ /* 0x004fe200000001ff */
[----:B------:R-:W-:Y:S01]  /*1330*/  IADD3 R7, PT, PT, R7, 0x10, RZ ;  /* 0x0000001007077810 */ /* 0x000fe20007ffe0ff */
[----:B------:R-:W-:Y:S01]  /*1340*/  VIADD R9, R9, 0x10 ;  /* 0x0000001009097836 */ /* 0x000fe20000000000 */
[----:B------:R-:W-:-:S04]  /*1350*/  @P5 PRMT R0, R26, 0x7610, R0 ;  /* 0x000076101a005816 */ /* 0x000fc80000000000 */
[----:B------:R-:W-:-:S04]  /*1360*/  @P4 PRMT R0, R21, 0x7610, R0 ;  /* 0x0000761015004816 */ /* 0x000fc80000000000 */
[----:B------:R-:W-:-:S04]  /*1370*/  @P3 PRMT R0, R14, 0x7610, R0 ;  /* 0x000076100e003816 */ /* 0x000fc80000000000 */
[----:B------:R-:W-:Y:S02]  /*1380*/  @P2 PRMT R0, R14, 0x7610, R0 ;  /* 0x000076100e002816 */ /* 0x000fe40000000000 */
[----:B---3--:R-:W-:-:S13]  /*1390*/  FSETP.GT.AND P5, PT, R13, R29, PT ;  /* 0x0000001d0d00720b */ /* 0x008fda0003fa4000 */
[----:B------:R0:W-:Y:S04]  /*13a0*/  @P5 STG.E desc[UR8][R16.64], R29 ;  /* 0x0000001d10005986 */ /* 0x0001e8000c101908 */
[----:B------:R2:W-:Y:S01]  /*13b0*/  @P5 STG.E desc[UR8][R16.64+0x4], R13 ;  /* 0x0000040d10005986 */ /* 0x0005e2000c101908 */
[----:B0-----:R-:W-:Y:S02]  /*13c0*/  @P5 IMAD.MOV.U32 R29, RZ, RZ, R13 ;  /* 0x000000ffff1d5224 */ /* 0x001fe400078e000d */
[----:B--2---:R-:W-:-:S03]  /*13d0*/  IMAD.MOV.U32 R13, RZ, RZ, 0x1 ;  /* 0x00000001ff0d7424 */ /* 0x004fc600078e00ff */
[----:B----4-:R-:W-:Y:S02]  /*13e0*/  FSETP.GT.AND P4, PT, R29, R31, PT ;  /* 0x0000001f1d00720b */ /* 0x010fe40003f84000 */
[----:B------:R-:W-:Y:S02]  /*13f0*/  @P1 PRMT R0, R13, 0x7610, R0 ;  /* 0x000076100d001816 */ /* 0x000fe40000000000 */
[----:B------:R-:W-:Y:S02]  /*1400*/  ISETP.GE.AND P1, PT, R7, UR5, PT ;  /* 0x0000000507007c0c */ /* 0x000fe4000bf26270 */
[----:B------:R-:W-:-:S04]  /*1410*/  @P6 PRMT R0, R14, 0x7610, R0 ;  /* 0x000076100e006816 */ /* 0x000fc80000000000 */
[----:B------:R-:W-:-:S03]  /*1420*/  @P5 PRMT R0, R13, 0x7610, R0 ;  /* 0x000076100d005816 */ /* 0x000fc60000000000 */
[----:B------:R0:W-:Y:S01]  /*1430*/  @P4 STG.E desc[UR8][R16.64+0x4], R31 ;  /* 0x0000041f10004986 */ /* 0x0001e2000c101908 */
[----:B------:R-:W-:-:S03]  /*1440*/  @P4 PRMT R0, R13, 0x7610, R0 ;  /* 0x000076100d004816 */ /* 0x000fc60000000000 */
[----:B------:R-:W-:Y:S01]  /*1450*/  @P4 STG.E desc[UR8][R16.64+0x8], R29 ;  /* 0x0000081d10004986 */ /* 0x000fe2000c101908 */
[----:B0-----:R-:W-:-:S05]  /*1460*/  @P4 IMAD.MOV.U32 R31, RZ, RZ, R29 ;  /* 0x000000ffff1f4224 */ /* 0x001fca00078e001d */
[----:B------:R-:W-:-:S13]  /*1470*/  FSETP.GT.AND P3, PT, R31, R22, PT ;  /* 0x000000161f00720b */ /* 0x000fda0003f64000 */
[----:B------:R0:W-:Y:S01]  /*1480*/  @P3 STG.E desc[UR8][R16.64+0x8], R22 ;  /* 0x0000081610003986 */ /* 0x0001e2000c101908 */
[----:B------:R-:W-:-:S03]  /*1490*/  @P3 PRMT R0, R13, 0x7610, R0 ;  /* 0x000076100d003816 */ /* 0x000fc60000000000 */
[----:B------:R-:W-:Y:S01]  /*14a0*/  @P3 STG.E desc[UR8][R16.64+0xc], R31 ;  /* 0x00000c1f10003986 */ /* 0x000fe2000c101908 */
[----:B0-----:R-:W-:-:S04]  /*14b0*/  @P3 MOV R22, R31 ;  /* 0x0000001f00163202 */ /* 0x001fc80000000f00 */
[----:B------:R-:W-:-:S13]  /*14c0*/  FSETP.GT.AND P2, PT, R22, R11, PT ;  /* 0x0000000b1600720b */ /* 0x000fda0003f44000 */
[----:B------:R-:W-:Y:S01]  /*14d0*/  @P2 STG.E desc[UR8][R16.64+0x10], R22 ;  /* 0x0000101610002986 */ /* 0x000fe2000c101908 */
[----:B------:R-:W-:-:S03]  /*14e0*/  @P2 PRMT R0, R13, 0x7610, R0 ;  /* 0x000076100d002816 */ /* 0x000fc60000000000 */
[----:B------:R0:W-:Y:S02]  /*14f0*/  @P2 STG.E desc[UR8][R16.64+0xc], R11 ;  /* 0x00000c0b10002986 */ /* 0x0001e4000c101908 */
[----:B0-----:R-:W-:Y:S01]  /*1500*/  @P2 MOV R11, R22 ;  /* 0x00000016000b2202 */ /* 0x001fe20000000f00 */
[----:B------:R-:W-:Y:S06]  /*1510*/  @!P1 BRA `(.L_x_17) ;  /* 0xfffffff800389947 */ /* 0x000fec000383ffff */
.L_x_16:
[----:B------:R-:W-:-:S04]  /*1520*/  IADD3 R4, PT, PT, -R7, UR6, RZ ;  /* 0x0000000607047c10 */ /* 0x000fc8000fffe1ff */
[----:B------:R-:W-:-:S13]  /*1530*/  ISETP.GT.AND P1, PT, R4, 0x4, PT ;  /* 0x000000040400780c */ /* 0x000fda0003f24270 */
[----:B------:R-:W-:Y:S05]  /*1540*/  @!P1 BRA `(.L_x_18) ;  /* 0x0000000000e89947 */ /* 0x000fea0003800000 */
[----:B------:R-:W0:Y:S02]  /*1550*/  LDC.64 R14, c[0x0][0x388] ;  /* 0x0000e200ff0e7b82 */ /* 0x000e240000000a00 */
        /* <DEDUP_REMOVED lines=10> */
[----:B0-----:R-:W-:-:S04]  /*1600*/  @P5 MOV R13, R11 ;  /* 0x0000000b000d5202 */ /* 0x001fc80000000f00 */
        /* <DEDUP_REMOVED lines=15> */
[----:B0-----:R-:W-:Y:S01]  /*1700*/  @P3 MOV R29, R21 ;  /* 0x00000015001d3202 */ /* 0x001fe20000000f00 */
[----:B--2---:R-:W-:Y:S01]  /*1710*/  HFMA2 R4, -RZ, RZ, 0, 5.9604644775390625e-08 ;  /* 0x00000001ff047431 */ /* 0x004fe200000001ff */
[----:B------:R-:W-:-:S02]  /*1720*/  MOV R5, 0x1 ;  /* 0x0000000100057802 */ /* 0x000fc40000000f00 */
[----:B------:R-:W-:-:S04]  /*1730*/  IADD3 R7, PT, PT, R7, 0x4, RZ ;  /* 0x0000000407077810 */ /* 0x000fc80007ffe0ff */
[----:B------:R-:W-:Y:S02]  /*1740*/  IADD3 R7, PT, PT, R7, 0x4, RZ ;  /* 0x0000000407077810 */ /* 0x000fe40007ffe0ff */
[----:B------:R-:W-:-:S04]  /*1750*/  @P5 PRMT R0, R4, 0x7610, R0 ;  /* 0x0000761004005816 */ /* 0x000fc80000000000 */
[----:B------:R-:W-:-:S04]  /*1760*/  @P6 PRMT R0, R4, 0x7610, R0 ;  /* 0x0000761004006816 */ /* 0x000fc80000000000 */
[----:B------:R-:W-:-:S04]  /*1770*/  @P4 PRMT R0, R4, 0x7610, R0 ;  /* 0x0000761004004816 */ /* 0x000fc80000000000 */
[----:B------:R-:W-:Y:S02]  /*1780*/  @P3 PRMT R0, R5, 0x7610, R0 ;  /* 0x0000761005003816 */ /* 0x000fe40000000000 */
[----:B---3--:R-:W-:-:S13]  /*1790*/  FSETP.GT.AND P2, PT, R29, R9, PT ;  /* 0x000000091d00720b */ /* 0x008fda0003f44000 */
[----:B------:R0:W-:Y:S01]  /*17a0*/  @P2 STG.E desc[UR8][R14.64], R9 ;  /* 0x000000090e002986 */ /* 0x0001e2000c101908 */
[----:B------:R-:W-:-:S03]  /*17b0*/  @P2 PRMT R0, R4, 0x7610, R0 ;  /* 0x0000761004002816 */ /* 0x000fc60000000000 */
[----:B------:R-:W-:Y:S01]  /*17c0*/  @P2 STG.E desc[UR8][R14.64+0x4], R29 ;  /* 0x0000041d0e002986 */ /* 0x000fe2000c101908 */
[----:B0-----:R-:W-:-:S05]  /*17d0*/  @P2 IMAD.MOV.U32 R9, RZ, RZ, R29 ;  /* 0x000000ffff092224 */ /* 0x001fca00078e001d */
[----:B----4-:R-:W-:-:S13]  /*17e0*/  FSETP.GT.AND P1, PT, R9, R31, PT ;  /* 0x0000001f0900720b */ /* 0x010fda0003f24000 */
[----:B------:R0:W-:Y:S01]  /*17f0*/  @P1 STG.E desc[UR8][R14.64+0x4], R31 ;  /* 0x0000041f0e001986 */ /* 0x0001e2000c101908 */
[----:B------:R-:W-:-:S03]  /*1800*/  @P1 PRMT R0, R4, 0x7610, R0 ;  /* 0x0000761004001816 */ /* 0x000fc60000000000 */
[----:B------:R2:W-:Y:S01]  /*1810*/  @P1 STG.E desc[UR8][R14.64+0x8], R9 ;  /* 0x000008090e001986 */ /* 0x0005e2000c101908 */
[----:B0-----:R-:W-:-:S04]  /*1820*/  @P1 MOV R31, R9 ;  /* 0x00000009001f1202 */ /* 0x001fc80000000f00 */
[----:B------:R-:W-:Y:S02]  /*1830*/  FSETP.GT.AND P0, PT, R31, R13, PT ;  /* 0x0000000d1f00720b */ /* 0x000fe40003f04000 */
[----:B--2---:R-:W-:-:S11]  /*1840*/  IADD3 R9, PT, PT, R33, 0x4, RZ ;  /* 0x0000000421097810 */ /* 0x004fd60007ffe0ff */
[----:B------:R0:W-:Y:S01]  /*1850*/  @P0 STG.E desc[UR8][R14.64+0x8], R13 ;  /* 0x0000080d0e000986 */ /* 0x0001e2000c101908 */
[----:B------:R-:W-:-:S03]  /*1860*/  @P0 PRMT R0, R4, 0x7610, R0 ;  /* 0x0000761004000816 */ /* 0x000fc60000000000 */
[----:B------:R-:W-:Y:S01]  /*1870*/  @P0 STG.E desc[UR8][R14.64+0xc], R31 ;  /* 0x00000c1f0e000986 */ /* 0x000fe2000c101908 */
[----:B0-----:R-:W-:Y:S01]  /*1880*/  @P0 IMAD.MOV.U32 R13, RZ, RZ, R31 ;  /* 0x000000ffff0d0224 */ /* 0x001fe200078e001f */
[----:B------:R-:W-:-:S04]  /*1890*/  PLOP3.LUT P0, PT, PT, PT, PT, 0x8, 0x80 ;  /* 0x000000000080781c */ /* 0x000fc80003f0e170 */
[----:B------:R-:W-:-:S13]  /*18a0*/  FSETP.GT.AND P5, PT, R13, R11, PT ;  /* 0x0000000b0d00720b */ /* 0x000fda0003fa4000 */
[----:B------:R-:W-:Y:S01]  /*18b0*/  @P5 STG.E desc[UR8][R14.64+0x10], R13 ;  /* 0x0000100d0e005986 */ /* 0x000fe2000c101908 */
[----:B------:R-:W-:-:S03]  /*18c0*/  @P5 PRMT R0, R4, 0x7610, R0 ;  /* 0x0000761004005816 */ /* 0x000fc60000000000 */
[----:B------:R0:W-:Y:S02]  /*18d0*/  @P5 STG.E desc[UR8][R14.64+0xc], R11 ;  /* 0x00000c0b0e005986 */ /* 0x0001e4000c101908 */
[----:B0-----:R-:W-:-:S07]  /*18e0*/  @P5 IMAD.MOV.U32 R11, RZ, RZ, R13 ;  /* 0x000000ffff0b5224 */ /* 0x001fce00078e000d */
.L_x_18:
[----:B------:R-:W-:-:S13]  /*18f0*/  ISETP.EQ.AND P1, PT, R7, UR6, PT ;  /* 0x0000000607007c0c */ /* 0x000fda000bf22270 */
[----:B------:R-:W-:Y:S05]  /*1900*/  @!P0 BRA P1, `(.L_x_14) ;  /* 0x00000000007c8947 */ /* 0x000fea0000800000 */
.L_x_15:
[----:B-1----:R-:W-:-:S05]  /*1910*/  IMAD.WIDE R4, R9, 0x4, R2 ;  /* 0x0000000409047825 */ /* 0x002fca00078e0202 */
[----:B------:R-:W2:Y:S04]  /*1920*/  LDG.E R13, desc[UR8][R4.64+0x4] ;  /* 0x00000408040d7981 */ /* 0x000ea8000c1e1900 */
[----:B------:R-:W3:Y:S04]  /*1930*/  LDG.E R15, desc[UR8][R4.64+0x8] ;  /* 0x00000808040f7981 */ /* 0x000ee8000c1e1900 */
[----:B------:R-:W4:Y:S01]  /*1940*/  LDG.E R14, desc[UR8][R4.64+0xc] ;  /* 0x00000c08040e7981 */ /* 0x000f22000c1e1900 */
[----:B--2--5:R-:W-:-:S13]  /*1950*/  FSETP.GT.AND P0, PT, R11, R13, PT ;  /* 0x0000000d0b00720b */ /* 0x024fda0003f04000 */
[----:B------:R0:W-:Y:S04]  /*1960*/  @P0 STG.E desc[UR8][R4.64], R13 ;  /* 0x0000000d04000986 */ /* 0x0001e8000c101908 */
[----:B------:R1:W-:Y:S01]  /*1970*/  @P0 STG.E desc[UR8][R4.64+0x4], R11 ;  /* 0x0000040b04000986 */ /* 0x0003e2000c101908 */
[----:B0-----:R-:W-:-:S03]  /*1980*/  @P0 IMAD.MOV.U32 R13, RZ, RZ, R11 ;  /* 0x000000ffff0d0224 */ /* 0x001fc600078e000b */
[----:B-1----:R-:W2:Y:S02]  /*1990*/  LDG.E R11, desc[UR8][R4.64+0x10] ;  /* 0x00001008040b7981 */ /* 0x002ea4000c1e1900 */
[----:B---3--:R-:W-:Y:S01]  /*19a0*/  FSETP.GT.AND P1, PT, R13, R15, PT ;  /* 0x0000000f0d00720b */ /* 0x008fe20003f24000 */
[----:B------:R-:W-:Y:S01]  /*19b0*/  IMAD.MOV.U32 R16, RZ, RZ, 0x1 ;  /* 0x00000001ff107424 */ /* 0x000fe200078e00ff */
[----:B------:R-:W-:Y:S02]  /*19c0*/  IADD3 R7, PT, PT, R7, 0x4, RZ ;  /* 0x0000000407077810 */ /* 0x000fe40007ffe0ff */
[----:B------:R-:W-:Y:S02]  /*19d0*/  IADD3 R9, PT, PT, R9, 0x4, RZ ;  /* 0x0000000409097810 */ /* 0x000fe40007ffe0ff */
[----:B------:R-:W-:Y:S02]  /*19e0*/  @P0 PRMT R0, R16, 0x7610, R0 ;  /* 0x0000761010000816 */ /* 0x000fe40000000000 */
[----:B------:R-:W-:-:S05]  /*19f0*/  ISETP.NE.AND P0, PT, R7, UR6, PT ;  /* 0x0000000607007c0c */ /* 0x000fca000bf05270 */
[----:B------:R0:W-:Y:S01]  /*1a00*/  @P1 STG.E desc[UR8][R4.64+0x4], R15 ;  /* 0x0000040f04001986 */ /* 0x0001e2000c101908 */
[----:B------:R-:W-:-:S03]  /*1a10*/  @P1 PRMT R0, R16, 0x7610, R0 ;  /* 0x0000761010001816 */ /* 0x000fc60000000000 */
[----:B------:R1:W-:Y:S01]  /*1a20*/  @P1 STG.E desc[UR8][R4.64+0x8], R13 ;  /* 0x0000080d04001986 */ /* 0x0003e2000c101908 */
[----:B0-----:R-:W-:-:S04]  /*1a30*/  @P1 MOV R15, R13 ;  /* 0x0000000d000f1202 */ /* 0x001fc80000000f00 */
[----:B----4-:R-:W-:Y:S01]  /*1a40*/  FSETP.GT.AND P2, PT, R15, R14, PT ;  /* 0x0000000e0f00720b */ /* 0x010fe20003f44000 */
[----:B-1----:R-:W-:-:S12]  /*1a50*/  HFMA2 R13, -RZ, RZ, 0, 5.9604644775390625e-08 ;  /* 0x00000001ff0d7431 */ /* 0x002fd800000001ff */
[----:B------:R0:W-:Y:S01]  /*1a60*/  @P2 STG.E desc[UR8][R4.64+0x8], R14 ;  /* 0x0000080e04002986 */ /* 0x0001e2000c101908 */
[----:B------:R-:W-:-:S03]  /*1a70*/  @P2 PRMT R0, R13, 0x7610, R0 ;  /* 0x000076100d002816 */ /* 0x000fc60000000000 */
[----:B------:R-:W-:Y:S01]  /*1a80*/  @P2 STG.E desc[UR8][R4.64+0xc], R15 ;  /* 0x00000c0f04002986 */ /* 0x000fe2000c101908 */
[----:B0-----:R-:W-:-:S04]  /*1a90*/  @P2 MOV R14, R15 ;  /* 0x0000000f000e2202 */ /* 0x001fc80000000f00 */
[----:B--2---:R-:W-:-:S13]  /*1aa0*/  FSETP.GT.AND P3, PT, R14, R11, PT ;  /* 0x0000000b0e00720b */ /* 0x004fda0003f64000 */
[----:B------:R-:W-:Y:S01]  /*1ab0*/  @P3 STG.E desc[UR8][R4.64+0x10], R14 ;  /* 0x0000100e04003986 */ /* 0x000fe2000c101908 */
[----:B------:R-:W-:-:S03]  /*1ac0*/  @P3 PRMT R0, R13, 0x7610, R0 ;  /* 0x000076100d003816 */ /* 0x000fc60000000000 */
[----:B------:R0:W-:Y:S02]  /*1ad0*/  @P3 STG.E desc[UR8][R4.64+0xc], R11 ;  /* 0x00000c0b04003986 */ /* 0x0001e4000c101908 */
[----:B0-----:R-:W-:Y:S01]  /*1ae0*/  @P3 IMAD.MOV.U32 R11, RZ, RZ, R14 ;  /* 0x000000ffff0b3224 */ /* 0x001fe200078e000e */
[----:B------:R-:W-:Y:S06]  /*1af0*/  @P0 BRA `(.L_x_15) ;  /* 0xfffffffc00840947 */ /* 0x000fec000383ffff */
.L_x_14:
[----:B------:R-:W-:-:S09]  /*1b00*/  UISETP.NE.AND UP0, UPT, UR7, URZ, UPT ;  /* 0x000000ff0700728c */ /* 0x000fd2000bf05270 */
[----:B------:R-:W-:Y:S05]  /*1b10*/  BRA.U !UP0, `(.L_x_19) ;  /* 0x00000001086c7547 */ /* 0x000fea000b800000 */
[----:B-1----:R-:W0:Y:S02]  /*1b20*/  LDC.64 R2, c[0x0][0x388] ;  /* 0x0000e200ff027b82 */ /* 0x002e240000000a00 */
[----:B0-----:R-:W-:-:S05]  /*1b30*/  IMAD.WIDE R2, R9, 0x4, R2 ;  /* 0x0000000409027825 */ /* 0x001fca00078e0202 */
[----:B------:R-:W3:Y:S04]  /*1b40*/  LDG.E R4, desc[UR8][R2.64] ;  /* 0x0000000802047981 */ /* 0x000ee8000c1e1900 */
[----:B------:R-:W3:Y:S01]  /*1b50*/  LDG.E R5, desc[UR8][R2.64+0x4] ;  /* 0x0000040802057981 */ /* 0x000ee2000c1e1900 */
[----:B------:R-:W-:Y:S01]  /*1b60*/  UISETP.NE.AND UP0, UPT, UR7, 0x1, UPT ;  /* 0x000000010700788c */ /* 0x000fe2000bf05270 */
[----:B------:R-:W-:Y:S02]  /*1b70*/  MOV R7, 0x1 ;  /* 0x0000000100077802 */ /* 0x000fe40000000f00 */
[----:B---3--:R-:W-:-:S13]  /*1b80*/  FSETP.GT.AND P0, PT, R4, R5, PT ;  /* 0x000000050400720b */ /* 0x008fda0003f04000 */
[----:B------:R-:W-:Y:S01]  /*1b90*/  @P0 STG.E desc[UR8][R2.64+0x4], R4 ;  /* 0x0000040402000986 */ /* 0x000fe2000c101908 */
[----:B------:R-:W-:-:S03]  /*1ba0*/  @P0 PRMT R0, R7, 0x7610, R0 ;  /* 0x0000761007000816 */ /* 0x000fc60000000000 */
[----:B------:R0:W-:Y:S02]  /*1bb0*/  @P0 STG.E desc[UR8][R2.64], R5 ;  /* 0x0000000502000986 */ /* 0x0001e4000c101908 */
[----:B0-----:R-:W-:Y:S01]  /*1bc0*/  @P0 IMAD.MOV.U32 R5, RZ, RZ, R4 ;  /* 0x000000ffff050224 */ /* 0x001fe200078e0004 */
[----:B------:R-:W-:Y:S06]  /*1bd0*/  BRA.U !UP0, `(.L_x_19) ;  /* 0x00000001083c7547 */ /* 0x000fec000b800000 */
[----:B------:R-:W3:Y:S01]  /*1be0*/  LDG.E R7, desc[UR8][R2.64+0x8] ;  /* 0x0000080802077981 */ /* 0x000ee2000c1e1900 */
[----:B------:R-:W-:Y:S01]  /*1bf0*/  UISETP.NE.AND UP0, UPT, UR7, 0x2, UPT ;  /* 0x000000020700788c */ /* 0x000fe2000bf05270 */
[----:B------:R-:W-:Y:S01]  /*1c00*/  HFMA2 R4, -RZ, RZ, 0, 5.9604644775390625e-08 ;  /* 0x00000001ff047431 */ /* 0x000fe200000001ff */
[----:B---3--:R-:W-:-:S13]  /*1c10*/  FSETP.GT.AND P0, PT, R5, R7, PT ;  /* 0x000000070500720b */ /* 0x008fda0003f04000 */
[----:B------:R-:W-:Y:S01]  /*1c20*/  @P0 STG.E desc[UR8][R2.64+0x8], R5 ;  /* 0x0000080502000986 */ /* 0x000fe2000c101908 */
[----:B------:R-:W-:-:S03]  /*1c30*/  @P0 PRMT R0, R4, 0x7610, R0 ;  /* 0x0000761004000816 */ /* 0x000fc60000000000 */
[----:B------:R0:W-:Y:S02]  /*1c40*/  @P0 STG.E desc[UR8][R2.64+0x4], R7 ;  /* 0x0000040702000986 */ /* 0x0001e4000c101908 */
[----:B0-----:R-:W-:Y:S01]  /*1c50*/  @P0 MOV R7, R5 ;  /* 0x0000000500070202 */ /* 0x001fe20000000f00 */
[----:B------:R-:W-:Y:S06]  /*1c60*/  BRA.U !UP0, `(.L_x_19) ;  /* 0x0000000108187547 */ /* 0x000fec000b800000 */
[----:B------:R-:W3:Y:S01]  /*1c70*/  LDG.E R4, desc[UR8][R2.64+0xc] ;  /* 0x00000c0802047981 */ /* 0x000ee2000c1e1900 */
[----:B------:R-:W-:Y:S01]  /*1c80*/  IMAD.MOV.U32 R5, RZ, RZ, 0x1 ;  /* 0x00000001ff057424 */ /* 0x000fe200078e00ff */
[----:B---3--:R-:W-:-:S13]  /*1c90*/  FSETP.GT.AND P0, PT, R7, R4, PT ;  /* 0x000000040700720b */ /* 0x008fda0003f04000 */
[----:B------:R0:W-:Y:S01]  /*1ca0*/  @P0 STG.E desc[UR8][R2.64+0x8], R4 ;  /* 0x0000080402000986 */ /* 0x0001e2000c101908 */
[----:B------:R-:W-:-:S03]  /*1cb0*/  @P0 PRMT R0, R5, 0x7610, R0 ;  /* 0x0000761005000816 */ /* 0x000fc60000000000 */
[----:B------:R0:W-:Y:S04]  /*1cc0*/  @P0 STG.E desc[UR8][R2.64+0xc], R7 ;  /* 0x00000c0702000986 */ /* 0x0001e8000c101908 */
.L_x_19:
[----:B------:R-:W-:Y:S01]  /*1cd0*/  LOP3.LUT P0, RZ, R0, 0xff, RZ, 0xc0, !PT ;  /* 0x000000ff00ff7812 */ /* 0x000fe2000780c0ff */
[----:B------:R-:W-:-:S12]  /*1ce0*/  UIADD3 UR4, UPT, UPT, UR4, 0x1, URZ ;  /* 0x0000000104047890 */ /* 0x000fd8000fffe0ff */
[----:B------:R-:W-:Y:S05]  /*1cf0*/  @P0 BRA `(.L_x_20) ;  /* 0xffffffec00d80947 */ /* 0x000fea000383ffff */
.L_x_13:
[----:B--2-45:R-:W2:Y:S08]  /*1d00*/  LDC R11, c[0x0][0x380] ;  /* 0x0000e000ff0b7b82 */ /* 0x034eb00000000800 */
[----:B------:R-:W3:Y:S08]  /*1d10*/  LDC.64 R16, c[0x0][0x398] ;  /* 0x0000e600ff107b82 */ /* 0x000ef00000000a00 */
[----:B0-----:R-:W0:Y:S01]  /*1d20*/  LDC.64 R4, c[0x0][0x3a8] ;  /* 0x0000ea00ff047b82 */ /* 0x001e220000000a00 */
[----:B--2---:R-:W-:-:S07]  /*1d30*/  IADD3 R6, PT, PT, R6, -R11, RZ ;  /* 0x8000000b06067210 */ /* 0x004fce0007ffe0ff */
[----:B------:R-:W2:Y:S01]  /*1d40*/  LDC.64 R14, c[0x0][0x3b8] ;  /* 0x0000ee00ff0e7b82 */ /* 0x000ea20000000a00 */
[----:B------:R-:W-:-:S04]  /*1d50*/  LEA.HI R0, R6, R6, RZ, 0x1 ;  /* 0x0000000606007211 */ /* 0x000fc800078f08ff */
[----:B-1----:R-:W-:Y:S01]  /*1d60*/  SHF.R.S32.HI R3, RZ, 0x1, R0 ;  /* 0x00000001ff037819 */ /* 0x002fe20000011400 */
[----:B---3--:R-:W-:-:S04]  /*1d70*/  IMAD.WIDE R16, R25, 0x4, R16 ;  /* 0x0000000419107825 */ /* 0x008fc800078e0210 */
[----:B------:R-:W-:Y:S01]  /*1d80*/  IMAD.WIDE R2, R3, 0x4, R18 ;  /* 0x0000000403027825 */ /* 0x000fe200078e0212 */
[----:B------:R-:W3:Y:S04]  /*1d90*/  LDG.E R0, desc[UR8][R16.64] ;  /* 0x0000000810007981 */ /* 0x000ee8000c1e1900 */
[----:B------:R-:W3:Y:S04]  /*1da0*/  LDG.E R7, desc[UR8][R2.64+-0x4] ;  /* 0xfffffc0802077981 */ /* 0x000ee8000c1e1900 */
[----:B0-----:R0:W4:Y:S01]  /*1db0*/  LDG.E R4, desc[UR8][R4.64] ;  /* 0x0000000804047981 */ /* 0x001122000c1e1900 */
[----:B--2---:R-:W-:-:S02]  /*1dc0*/  IMAD.WIDE R20, R10, 0x4, R14 ;  /* 0x000000040a147825 */ /* 0x004fc400078e020e */
[----:B------:R-:W1:Y:S01]  /*1dd0*/  LDC R15, c[0x0][0x3b4] ;  /* 0x0000ed00ff0f7b82 */ /* 0x000e620000000800 */
[----:B0-----:R-:W-:-:S04]  /*1de0*/  IADD3 R5, PT, PT, R12, R11, RZ ;  /* 0x0000000b0c057210 */ /* 0x001fc80007ffe0ff */
[----:B------:R-:W-:Y:S01]  /*1df0*/  ISETP.GT.AND P0, PT, R8, R5, PT ;  /* 0x000000050800720c */ /* 0x000fe20003f04270 */
[----:B---3--:R-:W-:Y:S02]  /*1e00*/  FADD R7, R0, -R7 ;  /* 0x8000000700077221 */ /* 0x008fe40000000000 */
[----:B------:R-:W0:Y:S02]  /*1e10*/  LDC R0, c[0x0][0x3b4] ;  /* 0x0000ed00ff007b82 */ /* 0x000e240000000800 */
[----:B----4-:R-:W-:-:S06]  /*1e20*/  FMUL R7, R4, R7 ;  /* 0x0000000704077220 */ /* 0x010fcc0000400000 */
[----:B------:R-:W2:Y:S02]  /*1e30*/  F2I.TRUNC.NTZ R7, R7 ;  /* 0x0000000700077305 */ /* 0x000ea4000020f100 */
[----:B--2---:R-:W-:Y:S01]  /*1e40*/  VIMNMX R9, PT, PT, RZ, R7, !PT ;  /* 0x00000007ff097248 */ /* 0x004fe20007fe0100 */
[----:B------:R2:W-:Y:S04]  /*1e50*/  STG.E desc[UR8][R20.64], R7 ;  /* 0x0000000714007986 */ /* 0x0005e8000c101908 */
[----:B------:R2:W5:Y:S01]  /*1e60*/  LDG.E R22, desc[UR8][R2.64+-0x4] ;  /* 0xfffffc0802167981 */ /* 0x000562000c1e1900 */
[----:B0-----:R-:W-:Y:S02]  /*1e70*/  IMAD R14, R27, R0, R10 ;  /* 0x000000001b0e7224 */ /* 0x001fe400078e020a */
[----:B------:R-:W-:Y:S01]  /*1e80*/  IMAD.IADD R13, R25, 0x1, R0 ;  /* 0x00000001190d7824 */ /* 0x000fe200078e0200 */
[----:B------:R2:W-:Y:S01]  /*1e90*/  STG.E desc[UR8][R20.64], R9 ;  /* 0x0000000914007986 */ /* 0x0005e2000c101908 */
[----:B-1----:R-:W-:Y:S05]  /*1ea0*/  @P0 BRA `(.L_x_21) ;  /* 0x00000014001c0947 */ /* 0x002fea0003800000 */
.L_x_33:
[----:B0-----:R-:W0:Y:S01]  /*1eb0*/  LDC R0, c[0x0][0x380] ;  /* 0x0000e000ff007b82 */ /* 0x001e220000000800 */
[----:B------:R-:W0:Y:S07]  /*1ec0*/  LDCU UR4, c[0x0][0x3b4] ;  /* 0x00007680ff0477ac */ /* 0x000e2e0008000800 */
[----:B--2---:R-:W1:Y:S08]  /*1ed0*/  LDC.64 R20, c[0x0][0x398] ;  /* 0x0000e600ff147b82 */ /* 0x004e700000000a00 */
[----:B------:R-:W2:Y:S01]  /*1ee0*/  LDC.64 R28, c[0x0][0x388] ;  /* 0x0000e200ff1c7b82 */ /* 0x000ea20000000a00 */
[----:B0-----:R-:W-:-:S07]  /*1ef0*/  IMAD R13, R0, UR4, R13 ;  /* 0x00000004000d7c24 */ /* 0x001fce000f8e020d */
[----:B------:R-:W0:Y:S01]  /*1f00*/  LDC.64 R2, c[0x0][0x388] ;  /* 0x0000e200ff027b82 */ /* 0x000e220000000a00 */
[----:B-1----:R-:W-:-:S05]  /*1f10*/  IMAD.WIDE R20, R13, 0x4, R20 ;  /* 0x000000040d147825 */ /* 0x002fca00078e0214 */
[----:B------:R-:W3:Y:S01]  /*1f20*/  LDG.E R7, desc[UR8][R20.64] ;  /* 0x0000000814077981 */ /* 0x000ee2000c1e1900 */
[----:B------:R-:W-:Y:S01]  /*1f30*/  MOV R12, R10 ;  /* 0x0000000a000c7202 */ /* 0x000fe20000000f00 */
[----:B------:R-:W-:Y:S01]  /*1f40*/  IMAD.MOV.U32 R10, RZ, RZ, R14 ;  /* 0x000000ffff0a7224 */ /* 0x000fe200078e000e */
[----:B------:R-:W-:Y:S01]  /*1f50*/  MOV R9, R8 ;  /* 0x0000000800097202 */ /* 0x000fe20000000f00 */
[----:B--2---:R-:W-:-:S05]  /*1f60*/  IMAD.WIDE R28, R8, 0x4, R28 ;  /* 0x00000004081c7825 */ /* 0x004fca00078e021c */
[----:B0--3--:R1:W-:Y:S02]  /*1f70*/  STG.E desc[UR8][R28.64], R7 ;  /* 0x000000071c007986 */ /* 0x0093e4000c101908 */
.L_x_23:
[----:B0-----:R-:W-:-:S05]  /*1f80*/  IMAD.WIDE R20, R9, 0x4, R2 ;  /* 0x0000000409147825 */ /* 0x001fca00078e0202 */
[----:B------:R-:W2:Y:S01]  /*1f90*/  LDG.E R0, desc[UR8][R20.64+-0x4] ;  /* 0xfffffc0814007981 */ /* 0x000ea2000c1e1900 */
[----:B------:R-:W-:-:S04]  /*1fa0*/  IADD3 R9, PT, PT, R9, -0x1, RZ ;  /* 0xffffffff09097810 */ /* 0x000fc80007ffe0ff */
[----:B------:R-:W-:Y:S02]  /*1fb0*/  ISETP.NE.AND P1, PT, R9, R23, PT ;  /* 0x000000170900720c */ /* 0x000fe40003f25270 */
[----:B--2---:R-:W-:Y:S02]  /*1fc0*/  FSETP.GT.AND P0, PT, R0, R7, PT ;  /* 0x000000070000720b */ /* 0x004fe40003f04000 */
[----:B-1----:R-:W-:-:S11]  /*1fd0*/  MOV R7, R0 ;  /* 0x0000000000077202 */ /* 0x002fd60000000f00 */
[----:B------:R-:W-:Y:S05]  /*1fe0*/  @!P0 BRA `(.L_x_22) ;  /* 0x00000000000c8947 */ /* 0x000fea0003800000 */
[----:B------:R-:W2:Y:S04]  /*1ff0*/  LDG.E R7, desc[UR8][R20.64] ;  /* 0x0000000814077981 */ /* 0x000ea8000c1e1900 */
[----:B------:R0:W-:Y:S04]  /*2000*/  STG.E desc[UR8][R20.64], R0 ;  /* 0x0000000014007986 */ /* 0x0001e8000c101908 */
[----:B--2---:R0:W-:Y:S02]  /*2010*/  STG.E desc[UR8][R20.64+-0x4], R7 ;  /* 0xfffffc0714007986 */ /* 0x0041e4000c101908 */
.L_x_22:
[----:B------:R-:W-:Y:S05]  /*2020*/  @P0 BRA P1, `(.L_x_23) ;  /* 0xfffffffc00d40947 */ /* 0x000fea000083ffff */
[----:B0-----:R-:W-:Y:S01]  /*2030*/  LEA.HI R0, R6, R6, RZ, 0x1 ;  /* 0x0000000606007211 */ /* 0x001fe200078f08ff */
[----:B------:R-:W0:Y:S01]  /*2040*/  LDC.64 R30, c[0x0][0x3a8] ;  /* 0x0000ea00ff1e7b82 */ /* 0x000e220000000a00 */
[----:B------:R-:W1:Y:S02]  /*2050*/  LDCU UR4, c[0x0][0x3b4] ;  /* 0x00007680ff0477ac */ /* 0x000e640008000800 */
[----:B------:R-:W-:Y:S02]  /*2060*/  SHF.R.S32.HI R33, RZ, 0x1, R0 ;  /* 0x00000001ff217819 */ /* 0x000fe40000011400 */
[----:B------:R-:W-:-:S03]  /*2070*/  LOP3.LUT R3, R0, 0xfffffffe, RZ, 0xc0, !PT ;  /* 0xfffffffe00037812 */ /* 0x000fc600078ec0ff */
[----:B------:R-:W-:-:S04]  /*2080*/  IMAD.WIDE R32, R33, 0x4, R18 ;  /* 0x0000000421207825 */ /* 0x000fc800078e0212 */
[----:B------:R-:W-:Y:S01]  /*2090*/  IMAD.IADD R3, R6, 0x1, -R3 ;  /* 0x0000000106037824 */ /* 0x000fe200078e0a03 */
[----:B------:R-:W2:Y:S03]  /*20a0*/  LDG.E R0, desc[UR8][R32.64+-0x4] ;  /* 0xfffffc0820007981 */ /* 0x000ea6000c1e1900 */
[----:B------:R-:W-:-:S05]  /*20b0*/  IMAD.WIDE R20, R3, 0x4, R32 ;  /* 0x0000000403147825 */ /* 0x000fca00078e0220 */
[----:B------:R-:W2:Y:S01]  /*20c0*/  LDG.E R2, desc[UR8][R20.64+-0x4] ;  /* 0xfffffc0814027981 */ /* 0x000ea2000c1e1900 */
[----:B0-----:R-:W-:-:S05]  /*20d0*/  IMAD.WIDE R30, R15, 0x4, R30 ;  /* 0x000000040f1e7825 */ /* 0x001fca00078e021e */
[----:B------:R-:W5:Y:S01]  /*20e0*/  LDG.E R13, desc[UR8][R30.64] ;  /* 0x000000081e0d7981 */ /* 0x000f62000c1e1900 */
[----:B------:R-:W-:-:S04]  /*20f0*/  IADD3 R9, PT, PT, R3, 0x1, RZ ;  /* 0x0000000103097810 */ /* 0x000fc80007ffe0ff */
[----:B------:R-:W-:-:S04]  /*2100*/  I2FP.F32.U32 R9, R9 ;  /* 0x0000000900097245 */ /* 0x000fc80000201000 */
[----:B------:R-:W0:Y:S01]  /*2110*/  MUFU.RCP R4, R9 ;  /* 0x0000000900047308 */ /* 0x000e220000001000 */
[----:B------:R-:W-:Y:S01]  /*2120*/  I2FP.F32.S32 R11, R3 ;  /* 0x00000003000b7245 */ /* 0x000fe20000201400 */
[----:B------:R-:W-:-:S05]  /*2130*/  IMAD.WIDE R28, R15, 0x4, R16 ;  /* 0x000000040f1c7825 */ /* 0x000fca00078e0210 */
[----:B------:R3:W5:Y:S01]  /*2140*/  LDG.E R7, desc[UR8][R28.64] ;  /* 0x000000081c077981 */ /* 0x000762000c1e1900 */
[----:B0-----:R-:W-:-:S04]  /*2150*/  FFMA R35, -R9, R4, 1 ;  /* 0x3f80000009237423 */ /* 0x001fc80000000104 */
[----:B------:R-:W-:Y:S01]  /*2160*/  FFMA R4, R4, R35, R4 ;  /* 0x0000002304047223 */ /* 0x000fe20000000004 */
[----:B-1----:R-:W-:Y:S01]  /*2170*/  UISETP.GE.AND UP0, UPT, UR4, 0x2, UPT ;  /* 0x000000020400788c */ /* 0x002fe2000bf06270 */
[----:B--2---:R-:W-:-:S04]  /*2180*/  FFMA R3, R11, R2, R0 ;  /* 0x000000020b037223 */ /* 0x004fc80000000000 */
[----:B------:R-:W0:Y:S01]  /*2190*/  FCHK P0, R3, R9 ;  /* 0x0000000903007302 */ /* 0x000e220000000000 */
[----:B---3--:R-:W-:-:S04]  /*21a0*/  FFMA R29, R3, R4, RZ ;  /* 0x00000004031d7223 */ /* 0x008fc800000000ff */
[----:B------:R-:W-:-:S04]  /*21b0*/  FFMA R0, -R9, R29, R3 ;  /* 0x0000001d09007223 */ /* 0x000fc80000000103 */
[----:B------:R-:W-:Y:S01]  /*21c0*/  FFMA R0, R4, R0, R29 ;  /* 0x0000000004007223 */ /* 0x000fe2000000001d */
[----:B0-----:R-:W-:Y:S06]  /*21d0*/  @!P0 BRA `(.L_x_24) ;  /* 0x00000000000c8947 */ /* 0x001fec0003800000 */
[----:B------:R-:W-:Y:S02]  /*21e0*/  MOV R0, R9 ;  /* 0x0000000900007202 */ /* 0x000fe40000000f00 */
[----:B------:R-:W-:-:S07]  /*21f0*/  MOV R26, 0x2210 ;  /* 0x00002210001a7802 */ /* 0x000fce0000000f00 */
[----:B-----5:R-:W-:Y:S05]  /*2200*/  CALL.REL.NOINC `($__internal_0_$__cuda_sm3x_div_rn_noftz_f32_slowpath) ;  /* 0x0000004c005c7944 */ /* 0x020fea0003c00000 */
.L_x_24:
[----:B-----5:R-:W-:Y:S01]  /*2210*/  FADD R0, R7, -R0 ;  /* 0x8000000007007221 */ /* 0x020fe20000000000 */
[----:B------:R-:W0:Y:S03]  /*2220*/  LDC.64 R2, c[0x0][0x3b8] ;  /* 0x0000ee00ff027b82 */ /* 0x000e260000000a00 */
[----:B------:R-:W-:-:S06]  /*2230*/  FMUL R13, R13, R0 ;  /* 0x000000000d0d7220 */ /* 0x000fcc0000400000 */
[----:B------:R-:W1:Y:S01]  /*2240*/  F2I.TRUNC.NTZ R13, R13 ;  /* 0x0000000d000d7305 */ /* 0x000e62000020f100 */
[----:B0-----:R-:W-:Y:S01]  /*2250*/  IMAD.WIDE R2, R10, 0x4, R2 ;  /* 0x000000040a027825 */ /* 0x001fe200078e0202 */
[----:B-1----:R-:W-:-:S05]  /*2260*/  VIMNMX R7, PT, PT, RZ, R13, !PT ;  /* 0x0000000dff077248 */ /* 0x002fca0007fe0100 */
[----:B------:R0:W-:Y:S04]  /*2270*/  STG.E desc[UR8][R2.64], R7 ;  /* 0x0000000702007986 */ /* 0x0001e8000c101908 */
[----:B------:R-:W2:Y:S04]  /*2280*/  LDG.E R0, desc[UR8][R32.64+-0x4] ;  /* 0xfffffc0820007981 */ /* 0x000ea8000c1e1900 */
[----:B------:R-:W2:Y:S01]  /*2290*/  LDG.E R4, desc[UR8][R20.64+-0x4] ;  /* 0xfffffc0814047981 */ /* 0x000ea2000c1e1900 */
[----:B------:R-:W1:Y:S02]  /*22a0*/  MUFU.RCP R26, R9 ;  /* 0x00000009001a7308 */ /* 0x000e640000001000 */
[----:B-1----:R-:W-:Y:S01]  /*22b0*/  FFMA R29, -R9, R26, 1 ;  /* 0x3f800000091d7423 */ /* 0x002fe2000000011a */
[----:B--2---:R-:W-:-:S03]  /*22c0*/  FFMA R14, R11, R4, R0 ;  /* 0x000000040b0e7223 */ /* 0x004fc60000000000 */
[----:B------:R-:W-:Y:S02]  /*22d0*/  FFMA R0, R26, R29, R26 ;  /* 0x0000001d1a007223 */ /* 0x000fe4000000001a */
[----:B------:R-:W1:Y:S02]  /*22e0*/  FCHK P0, R14, R9 ;  /* 0x000000090e007302 */ /* 0x000e640000000000 */
[----:B------:R-:W-:-:S04]  /*22f0*/  FFMA R4, R0, R14, RZ ;  /* 0x0000000e00047223 */ /* 0x000fc800000000ff */
[----:B------:R-:W-:-:S04]  /*2300*/  FFMA R13, -R9, R4, R14 ;  /* 0x00000004090d7223 */ /* 0x000fc8000000010e */
[----:B------:R-:W-:Y:S01]  /*2310*/  FFMA R0, R0, R13, R4 ;  /* 0x0000000d00007223 */ /* 0x000fe20000000004 */
[----:B01----:R-:W-:Y:S06]  /*2320*/  @!P0 BRA `(.L_x_25) ;  /* 0x0000000000108947 */ /* 0x003fec0003800000 */
[----:B------:R-:W-:Y:S01]  /*2330*/  IMAD.MOV.U32 R3, RZ, RZ, R14 ;  /* 0x000000ffff037224 */ /* 0x000fe200078e000e */
[----:B------:R-:W-:Y:S02]  /*2340*/  MOV R0, R9 ;  /* 0x0000000900007202 */ /* 0x000fe40000000f00 */
[----:B------:R-:W-:-:S07]  /*2350*/  MOV R26, 0x2370 ;  /* 0x00002370001a7802 */ /* 0x000fce0000000f00 */
[----:B------:R-:W-:Y:S05]  /*2360*/  CALL.REL.NOINC `($__internal_0_$__cuda_sm3x_div_rn_noftz_f32_slowpath) ;  /* 0x0000004c00047944 */ /* 0x000fea0003c00000 */
.L_x_25:
[----:B------:R-:W0:Y:S01]  /*2370*/  LDCU UR4, c[0x0][0x3b4] ;  /* 0x00007680ff0477ac */ /* 0x000e220008000800 */
[----:B------:R-:W-:Y:S01]  /*2380*/  FADD R3, R0, -R22 ;  /* 0x8000001600037221 */ /* 0x000fe20000000000 */
[----:B0-----:R-:W-:-:S04]  /*2390*/  I2FP.F32.S32 R2, UR4 ;  /* 0x0000000400027c45 */ /* 0x001fc80008201400 */
[----:B------:R-:W0:Y:S08]  /*23a0*/  MUFU.RCP R7, R2 ;  /* 0x0000000200077308 */ /* 0x000e300000001000 */
[----:B------:R-:W1:Y:S01]  /*23b0*/  FCHK P0, R3, R2 ;  /* 0x0000000203007302 */ /* 0x000e620000000000 */
        /* <DEDUP_REMOVED lines=9> */
.L_x_26:
[----:B------:R-:W-:Y:S05]  /*2450*/  BRA.U !UP0, `(.L_x_27) ;  /* 0x0000000d08507547 */ /* 0x000fea000b800000 */
[----:B------:R-:W0:Y:S01]  /*2460*/  LDC R4, c[0x0][0x3b4] ;  /* 0x0000ed00ff047b82 */ /* 0x000e220000000800 */
[----:B------:R-:W-:Y:S02]  /*2470*/  HFMA2 R14, -RZ, RZ, 0, 5.9604644775390625e-08 ;  /* 0x00000001ff0e7431 */ /* 0x000fe400000001ff */
[----:B0-----:R-:W-:Y:S01]  /*2480*/  VIADD R2, R4, 0xfffffffe ;  /* 0xfffffffe04027836 */ /* 0x001fe20000000000 */
[----:B------:R-:W-:-:S04]  /*2490*/  IADD3 R13, PT, PT, R15, -R4, RZ ;  /* 0x800000040f0d7210 */ /* 0x000fc80007ffe0ff */
[----:B------:R-:W-:-:S13]  /*24a0*/  ISETP.GE.U32.AND P0, PT, R2, 0x7, PT ;  /* 0x000000070200780c */ /* 0x000fda0003f06070 */
[----:B------:R-:W-:Y:S05]  /*24b0*/  @!P0 BRA `(.L_x_28) ;  /* 0x00000004008c8947 */ /* 0x000fea0003800000 */
[----:B------:R-:W-:-:S07]  /*24c0*/  IMAD.MOV.U32 R14, RZ, RZ, 0x1 ;  /* 0x00000001ff0e7424 */ /* 0x000fce00078e00ff */
.L_x_29:
[----:B0-----:R-:W0:Y:S01]  /*24d0*/  LDC.64 R30, c[0x0][0x3a8] ;  /* 0x0000ea00ff1e7b82 */ /* 0x001e220000000a00 */
[----:B------:R-:W-:-:S05]  /*24e0*/  IADD3 R3, PT, PT, R13, R14, RZ ;  /* 0x0000000e0d037210 */ /* 0x000fca0007ffe0ff */
[----:B------:R-:W-:-:S05]  /*24f0*/  IMAD.WIDE R28, R3, 0x4, R16 ;  /* 0x00000004031c7825 */ /* 0x000fca00078e0210 */
[----:B------:R-:W2:Y:S01]  /*2500*/  LDG.E R35, desc[UR8][R28.64] ;  /* 0x000000081c237981 */ /* 0x000ea2000c1e1900 */
[----:B0-----:R-:W-:-:S05]  /*2510*/  IMAD.WIDE R30, R3, 0x4, R30 ;  /* 0x00000004031e7825 */ /* 0x001fca00078e021e */
[----:B------:R-:W3:Y:S01]  /*2520*/  LDG.E R7, desc[UR8][R30.64] ;  /* 0x000000081e077981 */ /* 0x000ee2000c1e1900 */
[----:B------:R-:W-:Y:S01]  /*2530*/  I2FP.F32.U32 R2, R14 ;  /* 0x0000000e00027245 */ /* 0x000fe20000201000 */
[----:B--2---:R-:W-:-:S04]  /*2540*/  FADD R35, R35, -R22 ;  /* 0x8000001623237221 */ /* 0x004fc80000000000 */
[----:B------:R-:W-:Y:S01]  /*2550*/  FFMA R26, R2, R0, R35 ;  /* 0x00000000021a7223 */ /* 0x000fe20000000023 */
[----:B------:R-:W-:Y:S01]  /*2560*/  IMAD R35, R27, R14, R12 ;  /* 0x0000000e1b237224 */ /* 0x000fe200078e020c */
[----:B------:R-:W0:Y:S02]  /*2570*/  LDC.64 R2, c[0x0][0x3b8] ;  /* 0x0000ee00ff027b82 */ /* 0x000e240000000a00 */
[----:B---3--:R-:W-:-:S06]  /*2580*/  FMUL R7, R7, R26 ;  /* 0x0000001a07077220 */ /* 0x008fcc0000400000 */
[----:B------:R-:W1:Y:S01]  /*2590*/  F2I.TRUNC.NTZ R7, R7 ;  /* 0x0000000700077305 */ /* 0x000e62000020f100 */
[----:B0-----:R-:W-:Y:S01]  /*25a0*/  IMAD.WIDE R2, R35, 0x4, R2 ;  /* 0x0000000423027825 */ /* 0x001fe200078e0202 */
[----:B-1----:R-:W-:-:S05]  /*25b0*/  VIMNMX R37, PT, PT, RZ, R7, !PT ;  /* 0x00000007ff257248 */ /* 0x002fca0007fe0100 */
[----:B------:R0:W-:Y:S04]  /*25c0*/  STG.E desc[UR8][R2.64], R37 ;  /* 0x0000002502007986 */ /* 0x0001e8000c101908 */
[----:B------:R-:W2:Y:S04]  /*25d0*/  LDG.E R35, desc[UR8][R28.64+0x4] ;  /* 0x000004081c237981 */ /* 0x000ea8000c1e1900 */
[----:B------:R-:W3:Y:S01]  /*25e0*/  LDG.E R34, desc[UR8][R30.64+0x4] ;  /* 0x000004081e227981 */ /* 0x000ee2000c1e1900 */
[----:B------:R-:W-:-:S04]  /*25f0*/  IADD3 R26, PT, PT, R14, 0x1, RZ ;  /* 0x000000010e1a7810 */ /* 0x000fc80007ffe0ff */
[----:B------:R-:W-:Y:S01]  /*2600*/  I2FP.F32.U32 R26, R26 ;  /* 0x0000001a001a7245 */ /* 0x000fe20000201000 */
[----:B--2---:R-:W-:-:S04]  /*2610*/  FADD R35, R35, -R22 ;  /* 0x8000001623237221 */ /* 0x004fc80000000000 */
[----:B------:R-:W-:-:S04]  /*2620*/  FFMA R35, R26, R0, R35 ;  /* 0x000000001a237223 */ /* 0x000fc80000000023 */
[----:B---3--:R-:W-:Y:S01]  /*2630*/  FMUL R7, R34, R35 ;  /* 0x0000002322077220 */ /* 0x008fe20000400000 */
[----:B------:R-:W-:-:S05]  /*2640*/  IMAD.WIDE R34, R27, 0x4, R2 ;  /* 0x000000041b227825 */ /* 0x000fca00078e0202 */
[----:B------:R-:W1:Y:S02]  /*2650*/  F2I.TRUNC.NTZ R7, R7 ;  /* 0x0000000700077305 */ /* 0x000e64000020f100 */
[----:B-1----:R-:W-:-:S05]  /*2660*/  VIMNMX R26, PT, PT, RZ, R7, !PT ;  /* 0x00000007ff1a7248 */ /* 0x002fca0007fe0100 */
[----:B------:R1:W-:Y:S04]  /*2670*/  STG.E desc[UR8][R34.64], R26 ;  /* 0x0000001a22007986 */ /* 0x0003e8000c101908 */
[----:B0-----:R-:W2:Y:S04]  /*2680*/  LDG.E R37, desc[UR8][R28.64+0x8] ;  /* 0x000008081c257981 */ /* 0x001ea8000c1e1900 */
[----:B------:R-:W3:Y:S01]  /*2690*/  LDG.E R3, desc[UR8][R30.64+0x8] ;  /* 0x000008081e037981 */ /* 0x000ee2000c1e1900 */
[----:B------:R-:W-:-:S05]  /*26a0*/  VIADD R2, R14, 0x2 ;  /* 0x000000020e027836 */ /* 0x000fca0000000000 */
[----:B------:R-:W-:Y:S01]  /*26b0*/  I2FP.F32.U32 R2, R2 ;  /* 0x0000000200027245 */ /* 0x000fe20000201000 */
[----:B--2---:R-:W-:-:S04]  /*26c0*/  FADD R37, R37, -R22 ;  /* 0x8000001625257221 */ /* 0x004fc80000000000 */
[----:B------:R-:W-:-:S04]  /*26d0*/  FFMA R2, R2, R0, R37 ;  /* 0x0000000002027223 */ /* 0x000fc80000000025 */
[----:B---3--:R-:W-:Y:S01]  /*26e0*/  FMUL R36, R3, R2 ;  /* 0x0000000203247220 */ /* 0x008fe20000400000 */
[----:B------:R-:W-:-:S05]  /*26f0*/  IMAD.WIDE R2, R27, 0x4, R34 ;  /* 0x000000041b027825 */ /* 0x000fca00078e0222 */
[----:B------:R-:W0:Y:S02]  /*2700*/  F2I.TRUNC.NTZ R36, R36 ;  /* 0x0000002400247305 */ /* 0x000e24000020f100 */
[----:B0-----:R-:W-:-:S05]  /*2710*/  VIMNMX R7, PT, PT, RZ, R36, !PT ;  /* 0x00000024ff077248 */ /* 0x001fca0007fe0100 */
[----:B------:R0:W-:Y:S04]  /*2720*/  STG.E desc[UR8][R2.64], R7 ;  /* 0x0000000702007986 */ /* 0x0001e8000c101908 */
[----:B-1----:R-:W2:Y:S04]  /*2730*/  LDG.E R35, desc[UR8][R28.64+0xc] ;  /* 0x00000c081c237981 */ /* 0x002ea8000c1e1900 */
        /* <DEDUP_REMOVED lines=12> */
[----:B------:R-:W-:-:S04]  /*2800*/  IADD3 R2, PT, PT, R14, 0x4, RZ ;  /* 0x000000040e027810 */ /* 0x000fc80007ffe0ff */
        /* <DEDUP_REMOVED lines=10> */
[----:B------:R-:W-:-:S05]  /*28b0*/  VIADD R34, R14, 0x5 ;  /* 0x000000050e227836 */ /* 0x000fca0000000000 */
        /* <DEDUP_REMOVED lines=8> */
[----:B------:R-:W2:Y:S04]  /*2940*/  LDG.E R37, desc[UR8][R28.64+0x18] ;  /* 0x000018081c257981 */ /* 0x000ea8000c1e1900 */
[----:B0-----:R-:W3:Y:S01]  /*2950*/  LDG.E R3, desc[UR8][R30.64+0x18] ;  /* 0x000018081e037981 */ /* 0x001ee2000c1e1900 */
        /* <DEDUP_REMOVED lines=9> */
[----:B------:R-:W2:Y:S04]  /*29f0*/  LDG.E R29, desc[UR8][R28.64+0x1c] ;  /* 0x00001c081c1d7981 */ /* 0x000ea8000c1e1900 */
[----:B------:R-:W3:Y:S01]  /*2a00*/  LDG.E R30, desc[UR8][R30.64+0x1c] ;  /* 0x00001c081e1e7981 */ /* 0x000ee2000c1e1900 */
[C---:B-1----:R-:W-:Y:S02]  /*2a10*/  IADD3 R7, PT, PT, R14.reuse, 0x7, RZ ;  /* 0x000000070e077810 */ /* 0x042fe40007ffe0ff */
[----:B------:R-:W-:-:S02]  /*2a20*/  IADD3 R14, PT, PT, R14, 0x8, RZ ;  /* 0x000000080e0e7810 */ /* 0x000fc40007ffe0ff */
[----:B------:R-:W-:Y:S01]  /*2a30*/  I2FP.F32.U32 R34, R7 ;  /* 0x0000000700227245 */ /* 0x000fe20000201000 */
[----:B--2---:R-:W-:-:S04]  /*2a40*/  FADD R35, R29, -R22 ;  /* 0x800000161d237221 */ /* 0x004fc80000000000 */
[----:B------:R-:W-:-:S04]  /*2a50*/  FFMA R35, R34, R0, R35 ;  /* 0x0000000022237223 */ /* 0x000fc80000000023 */
[----:B---3--:R-:W-:Y:S01]  /*2a60*/  FMUL R36, R30, R35 ;  /* 0x000000231e247220 */ /* 0x008fe20000400000 */
[----:B------:R-:W-:-:S04]  /*2a70*/  IMAD.WIDE R34, R27, 0x4, R2 ;  /* 0x000000041b227825 */ /* 0x000fc800078e0202 */
[----:B0-----:R-:W-:Y:S01]  /*2a80*/  VIADD R2, R4, 0xffffffff ;  /* 0xffffffff04027836 */ /* 0x001fe20000000000 */
[----:B------:R-:W0:Y:S04]  /*2a90*/  F2I.TRUNC.NTZ R36, R36 ;  /* 0x0000002400247305 */ /* 0x000e28000020f100 */
[----:B------:R-:W-:-:S04]  /*2aa0*/  LOP3.LUT R2, R2, 0xfffffff8, RZ, 0xc0, !PT ;  /* 0xfffffff802027812 */ /* 0x000fc800078ec0ff */
[----:B------:R-:W-:Y:S02]  /*2ab0*/  ISETP.NE.AND P0, PT, R7, R2, PT ;  /* 0x000000020700720c */ /* 0x000fe40003f05270 */
[----:B0-----:R-:W-:-:S05]  /*2ac0*/  VIMNMX R26, PT, PT, RZ, R36, !PT ;  /* 0x00000024ff1a7248 */ /* 0x001fca0007fe0100 */
[----:B------:R0:W-:Y:S06]  /*2ad0*/  STG.E desc[UR8][R34.64], R26 ;  /* 0x0000001a22007986 */ /* 0x0001ec000c101908 */
[----:B------:R-:W-:Y:S05]  /*2ae0*/  @P0 BRA `(.L_x_29) ;  /* 0xfffffff800780947 */ /* 0x000fea000383ffff */
.L_x_28:
[----:B------:R-:W-:-:S04]  /*2af0*/  IADD3 R7, PT, PT, R4, -0x1, RZ ;  /* 0xffffffff04077810 */ /* 0x000fc80007ffe0ff */
[----:B------:R-:W-:-:S13]  /*2b00*/  LOP3.LUT P0, R2, R7, 0x7, RZ, 0xc0, !PT ;  /* 0x0000000707027812 */ /* 0x000fda000780c0ff */
[----:B------:R-:W-:Y:S05]  /*2b10*/  @!P0 BRA `(.L_x_27) ;  /* 0x0000000400a08947 */ /* 0x000fea0003800000 */
[----:B------:R-:W-:Y:S01]  /*2b20*/  VIADD R2, R2, 0xffffffff ;  /* 0xffffffff02027836 */ /* 0x000fe20000000000 */
[----:B------:R-:W-:-:S04]  /*2b30*/  LOP3.LUT P1, R7, R7, 0x3, RZ, 0xc0, !PT ;  /* 0x0000000307077812 */ /* 0x000fc8000782c0ff */
[----:B------:R-:W-:-:S13]  /*2b40*/  ISETP.GE.U32.AND P0, PT, R2, 0x3, PT ;  /* 0x000000030200780c */ /* 0x000fda0003f06070 */
[----:B------:R-:W-:Y:S05]  /*2b50*/  @!P0 BRA `(.L_x_30) ;  /* 0x0000000000c88947 */ /* 0x000fea0003800000 */
[----:B------:R-:W1:Y:S01]  /*2b60*/  LDC.64 R30, c[0x0][0x3a8] ;  /* 0x0000ea00ff1e7b82 */ /* 0x000e620000000a00 */
[----:B------:R-:W-:-:S05]  /*2b70*/  IADD3 R3, PT, PT, R13, R14, RZ ;  /* 0x0000000e0d037210 */ /* 0x000fca0007ffe0ff */
[----:B------:R-:W-:-:S05]  /*2b80*/  IMAD.WIDE R28, R3, 0x4, R16 ;  /* 0x00000004031c7825 */ /* 0x000fca00078e0210 */
[----:B0-----:R-:W2:Y:S01]  /*2b90*/  LDG.E R35, desc[UR8][R28.64] ;  /* 0x000000081c237981 */ /* 0x001ea2000c1e1900 */
[----:B-1----:R-:W-:-:S05]  /*2ba0*/  IMAD.WIDE R30, R3, 0x4, R30 ;  /* 0x00000004031e7825 */ /* 0x002fca00078e021e */
[----:B------:R-:W3:Y:S01]  /*2bb0*/  LDG.E R26, desc[UR8][R30.64] ;  /* 0x000000081e1a7981 */ /* 0x000ee2000c1e1900 */
[-C--:B------:R-:W-:Y:S01]  /*2bc0*/  I2FP.F32.U32 R2, R14.reuse ;  /* 0x0000000e00027245 */ /* 0x080fe20000201000 */
[----:B------:R-:W-:Y:S02]  /*2bd0*/  IMAD R37, R27, R14, R12 ;  /* 0x0000000e1b257224 */ /* 0x000fe400078e020c */
[----:B--2---:R-:W-:-:S04]  /*2be0*/  FADD R35, R35, -R22 ;  /* 0x8000001623237221 */ /* 0x004fc80000000000 */
[----:B------:R-:W-:Y:S02]  /*2bf0*/  FFMA R35, R2, R0, R35 ;  /* 0x0000000002237223 */ /* 0x000fe40000000023 */
        /* <DEDUP_REMOVED lines=28> */
[----:B------:R-:W3:Y:S04]  /*2dc0*/  LDG.E R29, desc[UR8][R28.64+0xc] ;  /* 0x00000c081c1d7981 */ /* 0x000ee8000c1e1900 */
[----:B------:R-:W4:Y:S01]  /*2dd0*/  LDG.E R30, desc[UR8][R30.64+0xc] ;  /* 0x00000c081e1e7981 */ /* 0x000f22000c1e1900 */
[C---:B-1----:R-:W-:Y:S02]  /*2de0*/  IADD3 R34, PT, PT, R14.reuse, 0x3, RZ ;  /* 0x000000030e227810 */ /* 0x042fe40007ffe0ff */
[----:B------:R-:W-:-:S02]  /*2df0*/  IADD3 R14, PT, PT, R14, 0x4, RZ ;  /* 0x000000040e0e7810 */ /* 0x000fc40007ffe0ff */
[----:B------:R-:W-:Y:S01]  /*2e00*/  I2FP.F32.U32 R34, R34 ;  /* 0x0000002200227245 */ /* 0x000fe20000201000 */
[----:B---3--:R-:W-:-:S04]  /*2e10*/  FADD R35, R29, -R22 ;  /* 0x800000161d237221 */ /* 0x008fc80000000000 */
[----:B------:R-:W-:-:S04]  /*2e20*/  FFMA R35, R34, R0, R35 ;  /* 0x0000000022237223 */ /* 0x000fc80000000023 */
[----:B----4-:R-:W-:Y:S01]  /*2e30*/  FMUL R36, R30, R35 ;  /* 0x000000231e247220 */ /* 0x010fe20000400000 */
[----:B------:R-:W-:-:S05]  /*2e40*/  IMAD.WIDE R34, R27, 0x4, R2 ;  /* 0x000000041b227825 */ /* 0x000fca00078e0202 */
[----:B------:R-:W0:Y:S02]  /*2e50*/  F2I.TRUNC.NTZ R36, R36 ;  /* 0x0000002400247305 */ /* 0x000e24000020f100 */
[----:B0-----:R-:W-:-:S05]  /*2e60*/  VIMNMX R37, PT, PT, RZ, R36, !PT ;  /* 0x00000024ff257248 */ /* 0x001fca0007fe0100 */
[----:B------:R2:W-:Y:S02]  /*2e70*/  STG.E desc[UR8][R34.64], R37 ;  /* 0x0000002522007986 */ /* 0x0005e4000c101908 */
.L_x_30:
[----:B------:R-:W-:Y:S05]  /*2e80*/  @!P1 BRA `(.L_x_27) ;  /* 0x0000000000c49947 */ /* 0x000fea0003800000 */
[----:B------:R-:W-:Y:S02]  /*2e90*/  ISETP.NE.AND P0, PT, R7, 0x1, PT ;  /* 0x000000010700780c */ /* 0x000fe40003f05270 */
[----:B------:R-:W-:-:S04]  /*2ea0*/  LOP3.LUT R4, R4, 0x1, RZ, 0xc0, !PT ;  /* 0x0000000104047812 */ /* 0x000fc800078ec0ff */
[----:B------:R-:W-:-:S07]  /*2eb0*/  ISETP.NE.U32.AND P1, PT, R4, 0x1, PT ;  /* 0x000000010400780c */ /* 0x000fce0003f25070 */
[----:B------:R-:W-:Y:S06]  /*2ec0*/  @!P0 BRA `(.L_x_31) ;  /* 0x0000000000708947 */ /* 0x000fec0003800000 */
[----:B------:R-:W1:Y:S01]  /*2ed0*/  LDC.64 R30, c[0x0][0x3a8] ;  /* 0x0000ea00ff1e7b82 */ /* 0x000e620000000a00 */
[----:B------:R-:W-:-:S04]  /*2ee0*/  IMAD.IADD R7, R13, 0x1, R14 ;  /* 0x000000010d077824 */ /* 0x000fc800078e020e */
[----:B------:R-:W-:-:S05]  /*2ef0*/  IMAD.WIDE R28, R7, 0x4, R16 ;  /* 0x00000004071c7825 */ /* 0x000fca00078e0210 */
[----:B--2---:R-:W2:Y:S01]  /*2f00*/  LDG.E R3, desc[UR8][R28.64] ;  /* 0x000000081c037981 */ /* 0x004ea2000c1e1900 */
[----:B-1----:R-:W-:-:S05]  /*2f10*/  IMAD.WIDE R30, R7, 0x4, R30 ;  /* 0x00000004071e7825 */ /* 0x002fca00078e021e */
[----:B------:R-:W3:Y:S01]  /*2f20*/  LDG.E R4, desc[UR8][R30.64] ;  /* 0x000000081e047981 */ /* 0x000ee2000c1e1900 */
[----:B------:R-:W-:Y:S01]  /*2f30*/  I2FP.F32.U32 R2, R14 ;  /* 0x0000000e00027245 */ /* 0x000fe20000201000 */
[----:B--2---:R-:W-:-:S04]  /*2f40*/  FADD R3, R3, -R22 ;  /* 0x8000001603037221 */ /* 0x004fc80000000000 */
[----:B------:R-:W-:Y:S02]  /*2f50*/  FFMA R7, R2, R0, R3 ;  /* 0x0000000002077223 */ /* 0x000fe40000000003 */
[----:B------:R-:W1:Y:S02]  /*2f60*/  LDC.64 R2, c[0x0][0x3b8] ;  /* 0x0000ee00ff027b82 */ /* 0x000e640000000a00 */
[----:B---3--:R-:W-:Y:S01]  /*2f70*/  FMUL R4, R4, R7 ;  /* 0x0000000704047220 */ /* 0x008fe20000400000 */
[----:B------:R-:W-:-:S05]  /*2f80*/  IMAD R7, R27, R14, R12 ;  /* 0x0000000e1b077224 */ /* 0x000fca00078e020c */
[----:B------:R-:W2:Y:S01]  /*2f90*/  F2I.TRUNC.NTZ R4, R4 ;  /* 0x0000000400047305 */ /* 0x000ea2000020f100 */
[----:B-1----:R-:W-:Y:S01]  /*2fa0*/  IMAD.WIDE R2, R7, 0x4, R2 ;  /* 0x0000000407027825 */ /* 0x002fe200078e0202 */
[----:B--2---:R-:W-:-:S05]  /*2fb0*/  VIMNMX R7, PT, PT, RZ, R4, !PT ;  /* 0x00000004ff077248 */ /* 0x004fca0007fe0100 */
[----:B------:R1:W-:Y:S04]  /*2fc0*/  STG.E desc[UR8][R2.64], R7 ;  /* 0x0000000702007986 */ /* 0x0003e8000c101908 */
[----:B------:R-:W2:Y:S04]  /*2fd0*/  LDG.E R29, desc[UR8][R28.64+0x4] ;  /* 0x000004081c1d7981 */ /* 0x000ea8000c1e1900 */
[----:B------:R-:W3:Y:S01]  /*2fe0*/  LDG.E R30, desc[UR8][R30.64+0x4] ;  /* 0x000004081e1e7981 */ /* 0x000ee2000c1e1900 */
[C---:B0-----:R-:W-:Y:S02]  /*2ff0*/  IADD3 R26, PT, PT, R14.reuse, 0x1, RZ ;  /* 0x000000010e1a7810 */ /* 0x041fe40007ffe0ff */
[----:B------:R-:W-:-:S02]  /*3000*/  IADD3 R14, PT, PT, R14, 0x2, RZ ;  /* 0x000000020e0e7810 */ /* 0x000fc40007ffe0ff */
[----:B------:R-:W-:Y:S01]  /*3010*/  I2FP.F32.U32 R26, R26 ;  /* 0x0000001a001a7245 */ /* 0x000fe20000201000 */
[----:B--2---:R-:W-:-:S04]  /*3020*/  FADD R35, R29, -R22 ;  /* 0x800000161d237221 */ /* 0x004fc80000000000 */
[----:B------:R-:W-:-:S04]  /*3030*/  FFMA R35, R26, R0, R35 ;  /* 0x000000001a237223 */ /* 0x000fc80000000023 */
[----:B---3--:R-:W-:Y:S01]  /*3040*/  FMUL R4, R30, R35 ;  /* 0x000000231e047220 */ /* 0x008fe20000400000 */
[----:B------:R-:W-:-:S05]  /*3050*/  IMAD.WIDE R34, R27, 0x4, R2 ;  /* 0x000000041b227825 */ /* 0x000fca00078e0202 */
[----:B------:R-:W0:Y:S02]  /*3060*/  F2I.TRUNC.NTZ R4, R4 ;  /* 0x0000000400047305 */ /* 0x000e24000020f100 */
[----:B0-----:R-:W-:-:S05]  /*3070*/  VIMNMX R37, PT, PT, RZ, R4, !PT ;  /* 0x00000004ff257248 */ /* 0x001fca0007fe0100 */
[----:B------:R1:W-:Y:S02]  /*3080*/  STG.E desc[UR8][R34.64], R37 ;  /* 0x0000002522007986 */ /* 0x0003e4000c101908 */
.L_x_31:
[----:B------:R-:W-:Y:S05]  /*3090*/  @!P1 BRA `(.L_x_27) ;  /* 0x0000000000409947 */ /* 0x000fea0003800000 */
[----:B-12---:R-:W1:Y:S01]  /*30a0*/  LDC.64 R2, c[0x0][0x3a8] ;  /* 0x0000ea00ff027b82 */ /* 0x006e620000000a00 */
[----:B------:R-:W-:-:S04]  /*30b0*/  IMAD.IADD R13, R13, 0x1, R14 ;  /* 0x000000010d0d7824 */ /* 0x000fc800078e020e */
[C---:B------:R-:W-:Y:S01]  /*30c0*/  IMAD.WIDE R28, R13.reuse, 0x4, R16 ;  /* 0x000000040d1c7825 */ /* 0x040fe200078e0210 */
[----:B------:R-:W-:Y:S02]  /*30d0*/  I2FP.F32.U32 R4, R14 ;  /* 0x0000000e00047245 */ /* 0x000fe40000201000 */
[----:B------:R-:W2:Y:S03]  /*30e0*/  LDC.64 R30, c[0x0][0x3b8] ;  /* 0x0000ee00ff1e7b82 */ /* 0x000ea60000000a00 */
[----:B------:R-:W3:Y:S01]  /*30f0*/  LDG.E R29, desc[UR8][R28.64] ;  /* 0x000000081c1d7981 */ /* 0x000ee2000c1e1900 */
[----:B-1----:R-:W-:-:S06]  /*3100*/  IMAD.WIDE R2, R13, 0x4, R2 ;  /* 0x000000040d027825 */ /* 0x002fcc00078e0202 */
[----:B------:R-:W4:Y:S01]  /*3110*/  LDG.E R2, desc[UR8][R2.64] ;  /* 0x0000000802027981 */ /* 0x000f22000c1e1900 */
[----:B------:R-:W-:-:S04]  /*3120*/  IMAD R13, R27, R14, R12 ;  /* 0x0000000e1b0d7224 */ /* 0x000fc800078e020c */
[----:B--2---:R-:W-:-:S04]  /*3130*/  IMAD.WIDE R30, R13, 0x4, R30 ;  /* 0x000000040d1e7825 */ /* 0x004fc800078e021e */
[----:B---3--:R-:W-:-:S04]  /*3140*/  FADD R7, R29, -R22 ;  /* 0x800000161d077221 */ /* 0x008fc80000000000 */
[----:B------:R-:W-:-:S04]  /*3150*/  FFMA R7, R4, R0, R7 ;  /* 0x0000000004077223 */ /* 0x000fc80000000007 */
[----:B----4-:R-:W-:-:S06]  /*3160*/  FMUL R7, R2, R7 ;  /* 0x0000000702077220 */ /* 0x010fcc0000400000 */
[----:B------:R-:W1:Y:S02]  /*3170*/  F2I.TRUNC.NTZ R7, R7 ;  /* 0x0000000700077305 */ /* 0x000e64000020f100 */
[----:B-1----:R-:W-:-:S05]  /*3180*/  VIMNMX R13, PT, PT, RZ, R7, !PT ;  /* 0x00000007ff0d7248 */ /* 0x002fca0007fe0100 */
[----:B------:R3:W-:Y:S02]  /*3190*/  STG.E desc[UR8][R30.64], R13 ;  /* 0x0000000d1e007986 */ /* 0x0007e4000c101908 */
.L_x_27:
[----:B------:R-:W4:Y:S04]  /*31a0*/  LDG.E R32, desc[UR8][R32.64] ;  /* 0x0000000820207981 */ /* 0x000f28000c1e1900 */
[----:B------:R-:W4:Y:S01]  /*31b0*/  LDG.E R20, desc[UR8][R20.64] ;  /* 0x0000000814147981 */ /* 0x000f22000c1e1900 */
[----:B------:R-:W1:Y:S02]  /*31c0*/  MUFU.RCP R0, R9 ;  /* 0x0000000900007308 */ /* 0x000e640000001000 */
[----:B-12---:R-:W-:-:S04]  /*31d0*/  FFMA R3, -R9, R0, 1 ;  /* 0x3f80000009037423 */ /* 0x006fc80000000100 */
[----:B------:R-:W-:Y:S01]  /*31e0*/  FFMA R0, R0, R3, R0 ;  /* 0x0000000300007223 */ /* 0x000fe20000000000 */
[----:B----4-:R-:W-:-:S04]  /*31f0*/  FFMA R4, R11, R20, R32 ;  /* 0x000000140b047223 */ /* 0x010fc80000000020 */
[----:B------:R-:W1:Y:S01]  /*3200*/  FCHK P0, R4, R9 ;  /* 0x0000000904007302 */ /* 0x000e620000000000 */
[----:B------:R-:W-:-:S04]  /*3210*/  FFMA R2, R0, R4, RZ ;  /* 0x0000000400027223 */ /* 0x000fc800000000ff */
[----:B------:R-:W-:-:S04]  /*3220*/  FFMA R3, -R9, R2, R4 ;  /* 0x0000000209037223 */ /* 0x000fc80000000104 */
[----:B------:R-:W-:Y:S01]  /*3230*/  FFMA R22, R0, R3, R2 ;  /* 0x0000000300167223 */ /* 0x000fe20000000002 */
[----:B-1----:R-:W-:Y:S06]  /*3240*/  @!P0 BRA `(.L_x_32) ;  /* 0x0000000000148947 */ /* 0x002fec0003800000 */
[----:B------:R-:W-:Y:S02]  /*3250*/  MOV R3, R4 ;  /* 0x0000000400037202 */ /* 0x000fe40000000f00 */
[----:B------:R-:W-:Y:S02]  /*3260*/  MOV R0, R9 ;  /* 0x0000000900007202 */ /* 0x000fe40000000f00 */
[----:B0-----:R-:W-:-:S07]  /*3270*/  MOV R26, 0x3290 ;  /* 0x00003290001a7802 */ /* 0x001fce0000000f00 */
[----:B---3--:R-:W-:Y:S05]  /*3280*/  CALL.REL.NOINC `($__internal_0_$__cuda_sm3x_div_rn_noftz_f32_slowpath) ;  /* 0x0000003c003c7944 */ /* 0x008fea0003c00000 */
[----:B------:R-:W-:-:S07]  /*3290*/  IMAD.MOV.U32 R22, RZ, RZ, R0 ;  /* 0x000000ffff167224 */ /* 0x000fce00078e0000 */
.L_x_32:
[----:B------:R-:W1:Y:S01]  /*32a0*/  LDC R0, c[0x0][0x3b4] ;  /* 0x0000ed00ff007b82 */ /* 0x000e620000000800 */
[C---:B------:R-:W-:Y:S02]  /*32b0*/  ISETP.NE.AND P0, PT, R8.reuse, R5, PT ;  /* 0x000000050800720c */ /* 0x040fe40003f05270 */
[----:B------:R-:W-:Y:S02]  /*32c0*/  IADD3 R8, PT, PT, R8, 0x1, RZ ;  /* 0x0000000108087810 */ /* 0x000fe40007ffe0ff */
[----:B------:R-:W-:Y:S01]  /*32d0*/  IADD3 R6, PT, PT, R6, 0x1, RZ ;  /* 0x0000000106067810 */ /* 0x000fe20007ffe0ff */
[----:B-1----:R-:W-:Y:S02]  /*32e0*/  IMAD.IADD R15, R15, 0x1, R0 ;  /* 0x000000010f0f7824 */ /* 0x002fe400078e0200 */
[----:B------:R-:W-:-:S03]  /*32f0*/  IMAD R14, R27, R0, R10 ;  /* 0x000000001b0e7224 */ /* 0x000fc600078e020a */
[----:B---3--:R-:W-:-:S03]  /*3300*/  IADD3 R13, PT, PT, R25, R15, RZ ;  /* 0x0000000f190d7210 */ /* 0x008fc60007ffe0ff */
[----:B------:R-:W-:Y:S05]  /*3310*/  @P0 BRA `(.L_x_33) ;  /* 0xffffffe800e40947 */ /* 0x000fea000383ffff */
.L_x_21:
[----:B------:R-:W1:Y:S01]  /*3320*/  LDCU UR4, c[0x0][0x380] ;  /* 0x00007000ff0477ac */ /* 0x000e620008000800 */
[----:B--2---:R-:W-:-:S05]  /*3330*/  IADD3 R3, PT, PT, -R0, RZ, RZ ;  /* 0x000000ff00037210 */ /* 0x004fca0007ffe1ff */
[----:B-1----:R-:W-:-:S05]  /*3340*/  IMAD R8, R3, UR4, R24 ;  /* 0x0000000403087c24 */ /* 0x002fca000f8e0218 */
[----:B------:R-:W-:-:S13]  /*3350*/  ISETP.GE.AND P0, PT, R13, R8, PT ;  /* 0x000000080d00720c */ /* 0x000fda0003f06270 */
[----:B------:R-:W-:Y:S05]  /*3360*/  @P0 BRA `(.L_x_34) ;  /* 0x00000014001c0947 */ /* 0x000fea0003800000 */
[----:B------:R-:W-:-:S04]  /*3370*/  LEA.HI R7, R6, R6, RZ, 0x1 ;  /* 0x0000000606077211 */ /* 0x000fc800078f08ff */
[----:B------:R-:W-:-:S05]  /*3380*/  SHF.R.S32.HI R7, RZ, 0x1, R7 ;  /* 0x00000001ff077819 */ /* 0x000fca0000011407 */
[----:B------:R-:W-:-:S07]  /*3390*/  IMAD.WIDE R10, R7, 0x4, R18 ;  /* 0x00000004070a7825 */ /* 0x000fce00078e0212 */
.L_x_49:
[----:B------:R-:W1:Y:S01]  /*33a0*/  LDC R0, c[0x0][0x3b4] ;  /* 0x0000ed00ff007b82 */ /* 0x000e620000000800 */
[----:B------:R-:W2:Y:S07]  /*33b0*/  LDCU UR5, c[0x0][0x380] ;  /* 0x00007000ff0577ac */ /* 0x000eae0008000800 */
[----:B0-----:R-:W3:Y:S08]  /*33c0*/  LDC.64 R30, c[0x0][0x398] ;  /* 0x0000e600ff1e7b82 */ /* 0x001ef00000000a00 */
[----:B------:R-:W4:Y:S01]  /*33d0*/  LDC.64 R20, c[0x0][0x388] ;  /* 0x0000e200ff147b82 */ /* 0x000f220000000a00 */
[----:B--2---:R-:W-:-:S02]  /*33e0*/  ULOP3.LUT UR4, URZ, UR5, URZ, 0x33, !UPT ;  /* 0x00000005ff047292 */ /* 0x004fc4000f8e33ff */
[----:B-1----:R-:W-:-:S04]  /*33f0*/  IMAD R3, R0, UR5, R13 ;  /* 0x0000000500037c24 */ /* 0x002fc8000f8e020d */
[----:B------:R-:W-:Y:S02]  /*3400*/  IMAD R9, R0, UR4, R13 ;  /* 0x0000000400097c24 */ /* 0x000fe4000f8e020d */
[----:B---3--:R-:W-:-:S04]  /*3410*/  IMAD.WIDE R2, R3, 0x4, R30 ;  /* 0x0000000403027825 */ /* 0x008fc800078e021e */
[----:B------:R-:W-:-:S04]  /*3420*/  IMAD.WIDE R30, R9, 0x4, R30 ;  /* 0x00000004091e7825 */ /* 0x000fc800078e021e */
[----:B----4-:R-:W-:-:S07]  /*3430*/  IMAD.MOV.U32 R9, RZ, RZ, R23 ;  /* 0x000000ffff097224 */ /* 0x010fce00078e0017 */
.L_x_37:
[----:B-1----:R-:W-:Y:S01]  /*3440*/  IMAD.WIDE R28, R9, 0x4, R20 ;  /* 0x00000004091c7825 */ /* 0x002fe200078e0214 */
[----:B------:R-:W2:Y:S04]  /*3450*/  LDG.E R0, desc[UR8][R30.64] ;  /* 0x000000081e007981 */ /* 0x000ea8000c1e1900 */
[----:B------:R-:W2:Y:S02]  /*3460*/  LDG.E R33, desc[UR8][R28.64] ;  /* 0x000000081c217981 */ /* 0x000ea4000c1e1900 */
[----:B--2---:R-:W-:-:S13]  /*3470*/  FSETP.NEU.AND P0, PT, R0, R33, PT ;  /* 0x000000210000720b */ /* 0x004fda0003f0d000 */
[----:B------:R-:W-:Y:S05]  /*3480*/  @P0 BRA `(.L_x_35) ;  /* 0x00000000000c0947 */ /* 0x000fea0003800000 */
[----:B------:R-:W2:Y:S04]  /*3490*/  LDG.E R33, desc[UR8][R2.64] ;  /* 0x0000000802217981 */ /* 0x000ea8000c1e1900 */
[----:B--2---:R1:W-:Y:S01]  /*34a0*/  STG.E desc[UR8][R28.64], R33 ;  /* 0x000000211c007986 */ /* 0x0043e2000c101908 */
[----:B------:R-:W-:Y:S05]  /*34b0*/  BRA `(.L_x_36) ;  /* 0x0000000000047947 */ /* 0x000fea0003800000 */
.L_x_35:
[----:B------:R-:W-:-:S07]  /*34c0*/  IADD3 R9, PT, PT, R9, 0x1, RZ ;  /* 0x0000000109097810 */ /* 0x000fce0007ffe0ff */
.L_x_36:
[----:B------:R-:W-:Y:S05]  /*34d0*/  @P0 BRA `(.L_x_37) ;  /* 0xfffffffc00d80947 */ /* 0x000fea000383ffff */
[----:B------:R-:W-:-:S04]  /*34e0*/  ISETP.NE.AND P0, PT, R9, R5, PT ;  /* 0x000000050900720c */ /* 0x000fc80003f05270 */
[----:B------:R-:W-:-:S13]  /*34f0*/  ISETP.EQ.OR P0, PT, R9, R23, !P0 ;  /* 0x000000170900720c */ /* 0x000fda0004702670 */
[----:B------:R-:W-:Y:S05]  /*3500*/  @P0 BRA `(.L_x_38) ;  /* 0x0000000000880947 */ /* 0x000fea0003800000 */
[----:B------:R-:W-:-:S05]  /*3510*/  IMAD.WIDE R2, R9, 0x4, R20 ;  /* 0x0000000409027825 */ /* 0x000fca00078e0214 */
[----:B-1----:R-:W2:Y:S04]  /*3520*/  LDG.E R33, desc[UR8][R2.64] ;  /* 0x0000000802217981 */ /* 0x002ea8000c1e1900 */
[----:B------:R-:W2:Y:S02]  /*3530*/  LDG.E R31, desc[UR8][R2.64+0x4] ;  /* 0x00000408021f7981 */ /* 0x000ea4000c1e1900 */
[----:B--2---:R-:W-:-:S13]  /*3540*/  FSETP.GE.AND P0, PT, R33, R31, PT ;  /* 0x0000001f2100720b */ /* 0x004fda0003f06000 */
[----:B------:R-:W-:Y:S05]  /*3550*/  @P0 BRA `(.L_x_39) ;  /* 0x00000000000c0947 */ /* 0x000fea0003800000 */
[----:B------:R-:W2:Y:S02]  /*3560*/  LDG.E R0, desc[UR8][R2.64+-0x4] ;  /* 0xfffffc0802007981 */ /* 0x000ea4000c1e1900 */
[----:B--2---:R-:W-:-:S13]  /*3570*/  FSETP.GTU.AND P0, PT, R33, R0, PT ;  /* 0x000000002100720b */ /* 0x004fda0003f0c000 */
[----:B------:R-:W-:Y:S05]  /*3580*/  @P0 BRA `(.L_x_38) ;  /* 0x0000000000680947 */ /* 0x000fea0003800000 */
.L_x_39:
[----:B------:R-:W1:Y:S01]  /*3590*/  LDC.64 R28, c[0x0][0x388] ;  /* 0x0000e200ff1c7b82 */ /* 0x000e620000000a00 */
[----:B------:R-:W-:-:S13]  /*35a0*/  FSETP.GT.AND P0, PT, R33, R31, PT ;  /* 0x0000001f2100720b */ /* 0x000fda0003f04000 */
[----:B------:R-:W-:Y:S05]  /*35b0*/  @!P0 BRA `(.L_x_40) ;  /* 0x00000000002c8947 */ /* 0x000fea0003800000 */
.L_x_41:
[----:B-1----:R-:W-:-:S05]  /*35c0*/  IMAD.WIDE R2, R9, 0x4, R28 ;  /* 0x0000000409027825 */ /* 0x002fca00078e021c */
[----:B------:R-:W2:Y:S04]  /*35d0*/  LDG.E R0, desc[UR8][R2.64+0x8] ;  /* 0x0000080802007981 */ /* 0x000ea8000c1e1900 */
[----:B------:R3:W-:Y:S04]  /*35e0*/  STG.E desc[UR8][R2.64], R31 ;  /* 0x0000001f02007986 */ /* 0x0007e8000c101908 */
[----:B------:R3:W-:Y:S01]  /*35f0*/  STG.E desc[UR8][R2.64+0x4], R33 ;  /* 0x0000042102007986 */ /* 0x0007e2000c101908 */
[----:B--2---:R-:W-:-:S13]  /*3600*/  FSETP.GEU.AND P0, PT, R33, R0, PT ;  /* 0x000000002100720b */ /* 0x004fda0003f0e000 */
[----:B---3--:R-:W-:Y:S05]  /*3610*/  @!P0 BRA `(.L_x_38) ;  /* 0x0000000000448947 */ /* 0x008fea0003800000 */
[----:B------:R-:W-:Y:S01]  /*3620*/  IADD3 R9, PT, PT, R9, 0x1, RZ ;  /* 0x0000000109097810 */ /* 0x000fe20007ffe0ff */
[----:B------:R-:W-:-:S03]  /*3630*/  IMAD.MOV.U32 R31, RZ, RZ, R0 ;  /* 0x000000ffff1f7224 */ /* 0x000fc600078e0000 */
[----:B------:R-:W-:-:S13]  /*3640*/  ISETP.NE.AND P0, PT, R9, R5, PT ;  /* 0x000000050900720c */ /* 0x000fda0003f05270 */
[----:B------:R-:W-:Y:S05]  /*3650*/  @P0 BRA `(.L_x_41) ;  /* 0xfffffffc00d80947 */ /* 0x000fea000383ffff */
[----:B------:R-:W-:Y:S05]  /*3660*/  BRA `(.L_x_38) ;  /* 0x0000000000307947 */ /* 0x000fea0003800000 */
.L_x_40:
[----:B------:R-:W2:Y:S02]  /*3670*/  LDG.E R2, desc[UR8][R2.64+-0x4] ;  /* 0xfffffc0802027981 */ /* 0x000ea4000c1e1900 */
[----:B--2---:R-:W-:-:S13]  /*3680*/  FSETP.GEU.AND P0, PT, R33, R2, PT ;  /* 0x000000022100720b */ /* 0x004fda0003f0e000 */
[----:B------:R-:W-:Y:S05]  /*3690*/  @P0 BRA `(.L_x_38) ;  /* 0x0000000000240947 */ /* 0x000fea0003800000 */
[----:B-1----:R-:W-:-:S07]  /*36a0*/  MOV R29, R2 ;  /* 0x00000002001d7202 */ /* 0x002fce0000000f00 */
.L_x_42:
[----:B------:R-:W-:-:S05]  /*36b0*/  IMAD.WIDE R2, R9, 0x4, R20 ;  /* 0x0000000409027825 */ /* 0x000fca00078e0214 */
[----:B------:R1:W-:Y:S04]  /*36c0*/  STG.E desc[UR8][R2.64], R29 ;  /* 0x0000001d02007986 */ /* 0x0003e8000c101908 */
[----:B-1----:R-:W2:Y:S01]  /*36d0*/  LDG.E R29, desc[UR8][R2.64+-0x8] ;  /* 0xfffff808021d7981 */ /* 0x002ea2000c1e1900 */
[----:B------:R-:W-:-:S03]  /*36e0*/  IADD3 R9, PT, PT, R9, -0x1, RZ ;  /* 0xffffffff09097810 */ /* 0x000fc60007ffe0ff */
[----:B------:R3:W-:Y:S01]  /*36f0*/  STG.E desc[UR8][R2.64+-0x4], R33 ;  /* 0xfffffc2102007986 */ /* 0x0007e2000c101908 */
[----:B------:R-:W-:Y:S02]  /*3700*/  ISETP.NE.AND P0, PT, R9, R23, PT ;  /* 0x000000170900720c */ /* 0x000fe40003f05270 */
[----:B--2---:R-:W-:-:S13]  /*3710*/  FSETP.LEU.AND P1, PT, R33, R29, PT ;  /* 0x0000001d2100720b */ /* 0x004fda0003f2b000 */
[----:B---3--:R-:W-:Y:S05]  /*3720*/  @P0 BRA P1, `(.L_x_42) ;  /* 0xfffffffc00e00947 */ /* 0x008fea000083ffff */
.L_x_38:
[----:B------:R-:W2:Y:S01]  /*3730*/  LDC.64 R2, c[0x0][0x398] ;  /* 0x0000e600ff027b82 */ /* 0x000ea20000000a00 */
[----:B------:R-:W3:Y:S01]  /*3740*/  LDG.E R9, desc[UR8][R10.64] ;  /* 0x000000080a097981 */ /* 0x000ee2000c1e1900 */
[----:B------:R-:W4:Y:S06]  /*3750*/  LDCU UR4, c[0x0][0x3b4] ;  /* 0x00007680ff0477ac */ /* 0x000f2c0008000800 */
[----:B------:R-:W0:Y:S08]  /*3760*/  LDC.64 R20, c[0x0][0x3a8] ;  /* 0x0000ea00ff147b82 */ /* 0x000e300000000a00 */
[----:B-1----:R-:W1:Y:S01]  /*3770*/  LDC.64 R28, c[0x0][0x3b8] ;  /* 0x0000ee00ff1c7b82 */ /* 0x002e620000000a00 */
[----:B--2---:R-:W-:-:S06]  /*3780*/  IMAD.WIDE R2, R13, 0x4, R2 ;  /* 0x000000040d027825 */ /* 0x004fcc00078e0202 */
[----:B------:R-:W3:Y:S01]  /*3790*/  LDG.E R2, desc[UR8][R2.64] ;  /* 0x0000000802027981 */ /* 0x000ee2000c1e1900 */
[----:B0-----:R-:W-:-:S06]  /*37a0*/  IMAD.WIDE R20, R15, 0x4, R20 ;  /* 0x000000040f147825 */ /* 0x001fcc00078e0214 */
[----:B------:R-:W2:Y:S01]  /*37b0*/  LDG.E R20, desc[UR8][R20.64] ;  /* 0x0000000814147981 */ /* 0x000ea2000c1e1900 */
[----:B-1----:R-:W-:-:S04]  /*37c0*/  IMAD.WIDE R28, R14, 0x4, R28 ;  /* 0x000000040e1c7825 */ /* 0x002fc800078e021c */
[----:B---3--:R-:W-:-:S04]  /*37d0*/  FADD R9, R2, -R9 ;  /* 0x8000000902097221 */ /* 0x008fc80000000000 */
[----:B--2---:R-:W-:-:S06]  /*37e0*/  FMUL R9, R20, R9 ;  /* 0x0000000914097220 */ /* 0x004fcc0000400000 */
[----:B------:R-:W0:Y:S02]  /*37f0*/  F2I.TRUNC.NTZ R9, R9 ;  /* 0x0000000900097305 */ /* 0x000e24000020f100 */
[----:B0-----:R-:W-:-:S05]  /*3800*/  VIMNMX R31, PT, PT, RZ, R9, !PT ;  /* 0x00000009ff1f7248 */ /* 0x001fca0007fe0100 */
[----:B------:R0:W-:Y:S04]  /*3810*/  STG.E desc[UR8][R28.64], R31 ;  /* 0x0000001f1c007986 */ /* 0x0001e8000c101908 */
[----:B------:R-:W2:Y:S01]  /*3820*/  LDG.E R33, desc[UR8][R10.64] ;  /* 0x000000080a217981 */ /* 0x000ea2000c1e1900 */
[----:B----4-:R-:W-:-:S04]  /*3830*/  I2FP.F32.S32 R4, UR4 ;  /* 0x0000000400047c45 */ /* 0x010fc80008201400 */
[----:B------:R-:W1:Y:S01]  /*3840*/  MUFU.RCP R3, R4 ;  /* 0x0000000400037308 */ /* 0x000e620000001000 */
[----:B------:R-:W-:Y:S01]  /*3850*/  UISETP.GE.AND UP0, UPT, UR4, 0x2, UPT ;  /* 0x000000020400788c */ /* 0x000fe2000bf06270 */
[----:B-1----:R-:W-:-:S04]  /*3860*/  FFMA R0, -R4, R3, 1 ;  /* 0x3f80000004007423 */ /* 0x002fc80000000103 */
[----:B------:R-:W-:Y:S01]  /*3870*/  FFMA R0, R3, R0, R3 ;  /* 0x0000000003007223 */ /* 0x000fe20000000003 */
[----:B--2--5:R-:W-:-:S04]  /*3880*/  FADD R33, R33, -R22 ;  /* 0x8000001621217221 */ /* 0x024fc80000000000 */
[----:B------:R-:W1:Y:S01]  /*3890*/  FCHK P0, R33, R4 ;  /* 0x0000000421007302 */ /* 0x000e620000000000 */
        /* <DEDUP_REMOVED lines=8> */
.L_x_43:
[----:B------:R-:W-:Y:S05]  /*3920*/  BRA.U !UP0, `(.L_x_44) ;  /* 0x0000000d088c7547 */ /* 0x000fea000b800000 */
[----:B------:R-:W0:Y:S01]  /*3930*/  LDC R9, c[0x0][0x3b4] ;  /* 0x0000ed00ff097b82 */ /* 0x000e220000000800 */
[----:B------:R-:W-:Y:S01]  /*3940*/  IMAD.MOV.U32 R33, RZ, RZ, 0x1 ;  /* 0x00000001ff217424 */ /* 0x000fe200078e00ff */
[----:B0-----:R-:W-:Y:S02]  /*3950*/  IADD3 R2, PT, PT, R9, -0x2, RZ ;  /* 0xfffffffe09027810 */ /* 0x001fe40007ffe0ff */
[-C--:B------:R-:W-:Y:S02]  /*3960*/  IADD3 R12, PT, PT, R15, -R9.reuse, RZ ;  /* 0x800000090f0c7210 */ /* 0x080fe40007ffe0ff */
[----:B------:R-:W-:Y:S02]  /*3970*/  ISETP.GE.U32.AND P0, PT, R2, 0x7, PT ;  /* 0x000000070200780c */ /* 0x000fe40003f06070 */
[----:B------:R-:W-:-:S11]  /*3980*/  IADD3 R26, PT, PT, R13, -R9, RZ ;  /* 0x800000090d1a7210 */ /* 0x000fd60007ffe0ff */
[----:B------:R-:W-:Y:S05]  /*3990*/  @!P0 BRA `(.L_x_45) ;  /* 0x00000004009c8947 */ /* 0x000fea0003800000 */
[----:B------:R-:W-:Y:S01]  /*39a0*/  IMAD.MOV R32, RZ, RZ, -R27 ;  /* 0x000000ffff207224 */ /* 0x000fe200078e0a1b */
[C---:B------:R-:W-:Y:S01]  /*39b0*/  IADD3 R4, PT, PT, R9.reuse, -0x1, RZ ;  /* 0xffffffff09047810 */ /* 0x040fe20007ffe0ff */
[----:B------:R-:W-:Y:S02]  /*39c0*/  HFMA2 R33, -RZ, RZ, 0, 5.9604644775390625e-08 ;  /* 0x00000001ff217431 */ /* 0x000fe400000001ff */
[----:B------:R-:W-:Y:S01]  /*39d0*/  IMAD R32, R9, R32, R14 ;  /* 0x0000002009207224 */ /* 0x000fe200078e020e */
[----:B------:R-:W-:-:S07]  /*39e0*/  LOP3.LUT R4, R4, 0xfffffff8, RZ, 0xc0, !PT ;  /* 0xfffffff804047812 */ /* 0x000fce00078ec0ff */
.L_x_46:
[----:B0-----:R-:W0:Y:S01]  /*39f0*/  LDC.64 R20, c[0x0][0x398] ;  /* 0x0000e600ff147b82 */ /* 0x001e220000000a00 */
[----:B------:R-:W-:-:S07]  /*3a00*/  IMAD.IADD R29, R26, 0x1, R33 ;  /* 0x000000011a1d7824 */ /* 0x000fce00078e0221 */
[----:B------:R-:W1:Y:S01]  /*3a10*/  LDC.64 R2, c[0x0][0x3a8] ;  /* 0x0000ea00ff027b82 */ /* 0x000e620000000a00 */
[----:B0-----:R-:W-:Y:S01]  /*3a20*/  IMAD.WIDE R20, R29, 0x4, R20 ;  /* 0x000000041d147825 */ /* 0x001fe200078e0214 */
[----:B------:R-:W-:-:S04]  /*3a30*/  IADD3 R29, PT, PT, R12, R33, RZ ;  /* 0x000000210c1d7210 */ /* 0x000fc80007ffe0ff */
[----:B------:R-:W2:Y:S01]  /*3a40*/  LDG.E R31, desc[UR8][R20.64] ;  /* 0x00000008141f7981 */ /* 0x000ea2000c1e1900 */
[----:B-1----:R-:W-:-:S05]  /*3a50*/  IMAD.WIDE R2, R29, 0x4, R2 ;  /* 0x000000041d027825 */ /* 0x002fca00078e0202 */
[----:B------:R-:W3:Y:S01]  /*3a60*/  LDG.E R30, desc[UR8][R2.64] ;  /* 0x00000008021e7981 */ /* 0x000ee2000c1e1900 */
[----:B------:R-:W-:Y:S01]  /*3a70*/  I2FP.F32.U32 R28, R33 ;  /* 0x00000021001c7245 */ /* 0x000fe20000201000 */
[----:B--2---:R-:W-:-:S04]  /*3a80*/  FADD R31, R31, -R22 ;  /* 0x800000161f1f7221 */ /* 0x004fc80000000000 */
[----:B------:R-:W-:Y:S02]  /*3a90*/  FFMA R31, R28, R0, R31 ;  /* 0x000000001c1f7223 */ /* 0x000fe4000000001f */
[----:B------:R-:W0:Y:S02]  /*3aa0*/  LDC.64 R28, c[0x0][0x3b8] ;  /* 0x0000ee00ff1c7b82 */ /* 0x000e240000000a00 */
[----:B---3--:R-:W-:Y:S01]  /*3ab0*/  FMUL R30, R30, R31 ;  /* 0x0000001f1e1e7220 */ /* 0x008fe20000400000 */
[----:B------:R-:W-:-:S05]  /*3ac0*/  IMAD R31, R27, R33, R32 ;  /* 0x000000211b1f7224 */ /* 0x000fca00078e0220 */
[----:B------:R-:W1:Y:S02]  /*3ad0*/  F2I.TRUNC.NTZ R30, R30 ;  /* 0x0000001e001e7305 */ /* 0x000e64000020f100 */
[----:B-1----:R-:W-:Y:S01]  /*3ae0*/  VIMNMX R35, PT, PT, RZ, R30, !PT ;  /* 0x0000001eff237248 */ /* 0x002fe20007fe0100 */
[----:B0-----:R-:W-:-:S05]  /*3af0*/  IMAD.WIDE R28, R31, 0x4, R28 ;  /* 0x000000041f1c7825 */ /* 0x001fca00078e021c */
[----:B------:R0:W-:Y:S04]  /*3b00*/  STG.E desc[UR8][R28.64], R35 ;  /* 0x000000231c007986 */ /* 0x0001e8000c101908 */
[----:B------:R-:W2:Y:S04]  /*3b10*/  LDG.E R37, desc[UR8][R20.64+0x4] ;  /* 0x0000040814257981 */ /* 0x000ea8000c1e1900 */
[----:B------:R-:W3:Y:S01]  /*3b20*/  LDG.E R34, desc[UR8][R2.64+0x4] ;  /* 0x0000040802227981 */ /* 0x000ee2000c1e1900 */
[----:B------:R-:W-:-:S04]  /*3b30*/  IADD3 R31, PT, PT, R33, 0x1, RZ ;  /* 0x00000001211f7810 */ /* 0x000fc80007ffe0ff */
[----:B------:R-:W-:Y:S01]  /*3b40*/  I2FP.F32.U32 R36, R31 ;  /* 0x0000001f00247245 */ /* 0x000fe20000201000 */
[----:B------:R-:W-:-:S04]  /*3b50*/  IMAD.WIDE R30, R27, 0x4, R28 ;  /* 0x000000041b1e7825 */ /* 0x000fc800078e021c */
[----:B--2---:R-:W-:-:S04]  /*3b60*/  FADD R37, R37, -R22 ;  /* 0x8000001625257221 */ /* 0x004fc80000000000 */
[----:B------:R-:W-:-:S04]  /*3b70*/  FFMA R37, R36, R0, R37 ;  /* 0x0000000024257223 */ /* 0x000fc80000000025 */
[----:B---3--:R-:W-:-:S06]  /*3b80*/  FMUL R34, R34, R37 ;  /* 0x0000002522227220 */ /* 0x008fcc0000400000 */
        /* <DEDUP_REMOVED lines=60> */
[C---:B------:R-:W-:Y:S01]  /*3f50*/  IADD3 R35, PT, PT, R33.reuse, 0x7, RZ ;  /* 0x0000000721237810 */ /* 0x040fe20007ffe0ff */
[----:B------:R-:W-:-:S03]  /*3f60*/  VIADD R33, R33, 0x8 ;  /* 0x0000000821217836 */ /* 0x000fc60000000000 */
[----:B-1----:R-:W-:Y:S02]  /*3f70*/  I2FP.F32.U32 R30, R35 ;  /* 0x00000023001e7245 */ /* 0x002fe40000201000 */
[----:B------:R-:W-:Y:S01]  /*3f80*/  ISETP.NE.AND P0, PT, R35, R4, PT ;  /* 0x000000042300720c */ /* 0x000fe20003f05270 */
[----:B--2---:R-:W-:-:S04]  /*3f90*/  FADD R31, R21, -R22 ;  /* 0x80000016151f7221 */ /* 0x004fc80000000000 */
[----:B------:R-:W-:-:S04]  /*3fa0*/  FFMA R31, R30, R0, R31 ;  /* 0x000000001e1f7223 */ /* 0x000fc8000000001f */
[----:B---3--:R-:W-:Y:S01]  /*3fb0*/  FMUL R34, R2, R31 ;  /* 0x0000001f02227220 */ /* 0x008fe20000400000 */
[----:B------:R-:W-:-:S05]  /*3fc0*/  IMAD.WIDE R30, R27, 0x4, R28 ;  /* 0x000000041b1e7825 */ /* 0x000fca00078e021c */
[----:B------:R-:W1:Y:S02]  /*3fd0*/  F2I.TRUNC.NTZ R34, R34 ;  /* 0x0000002200227305 */ /* 0x000e64000020f100 */
[----:B-1----:R-:W-:-:S05]  /*3fe0*/  VIMNMX R36, PT, PT, RZ, R34, !PT ;  /* 0x00000022ff247248 */ /* 0x002fca0007fe0100 */
[----:B------:R0:W-:Y:S01]  /*3ff0*/  STG.E desc[UR8][R30.64], R36 ;  /* 0x000000241e007986 */ /* 0x0001e2000c101908 */
[----:B------:R-:W-:Y:S05]  /*4000*/  @P0 BRA `(.L_x_46) ;  /* 0xfffffff800780947 */ /* 0x000fea000383ffff */
.L_x_45:
[----:B------:R-:W-:-:S04]  /*4010*/  IADD3 R4, PT, PT, R9, -0x1, RZ ;  /* 0xffffffff09047810 */ /* 0x000fc80007ffe0ff */
[----:B------:R-:W-:-:S13]  /*4020*/  LOP3.LUT P0, R2, R4, 0x7, RZ, 0xc0, !PT ;  /* 0x0000000704027812 */ /* 0x000fda000780c0ff */
[----:B------:R-:W-:Y:S05]  /*4030*/  @!P0 BRA `(.L_x_44) ;  /* 0x0000000400c88947 */ /* 0x000fea0003800000 */
[----:B------:R-:W-:Y:S02]  /*4040*/  IADD3 R2, PT, PT, R2, -0x1, RZ ;  /* 0xffffffff02027810 */ /* 0x000fe40007ffe0ff */
[----:B------:R-:W-:Y:S02]  /*4050*/  LOP3.LUT P1, R4, R4, 0x3, RZ, 0xc0, !PT ;  /* 0x0000000304047812 */ /* 0x000fe4000782c0ff */
[----:B------:R-:W-:-:S13]  /*4060*/  ISETP.GE.U32.AND P0, PT, R2, 0x3, PT ;  /* 0x000000030200780c */ /* 0x000fda0003f06070 */
[----:B------:R-:W-:Y:S05]  /*4070*/  @!P0 BRA `(.L_x_47) ;  /* 0x0000000000d88947 */ /* 0x000fea0003800000 */
[----:B------:R-:W1:Y:S01]  /*4080*/  LDC.64 R20, c[0x0][0x398] ;  /* 0x0000e600ff147b82 */ /* 0x000e620000000a00 */
[----:B------:R-:W-:-:S07]  /*4090*/  IMAD.IADD R3, R26, 0x1, R33 ;  /* 0x000000011a037824 */ /* 0x000fce00078e0221 */
[----:B0-----:R-:W0:Y:S01]  /*40a0*/  LDC.64 R28, c[0x0][0x3a8] ;  /* 0x0000ea00ff1c7b82 */ /* 0x001e220000000a00 */
[----:B-1----:R-:W-:Y:S01]  /*40b0*/  IMAD.WIDE R20, R3, 0x4, R20 ;  /* 0x0000000403147825 */ /* 0x002fe200078e0214 */
[----:B------:R-:W-:-:S04]  /*40c0*/  IADD3 R3, PT, PT, R12, R33, RZ ;  /* 0x000000210c037210 */ /* 0x000fc80007ffe0ff */
[----:B------:R-:W2:Y:S01]  /*40d0*/  LDG.E R31, desc[UR8][R20.64] ;  /* 0x00000008141f7981 */ /* 0x000ea2000c1e1900 */
[----:B0-----:R-:W-:-:S05]  /*40e0*/  IMAD.WIDE R28, R3, 0x4, R28 ;  /* 0x00000004031c7825 */ /* 0x001fca00078e021c */
[----:B------:R-:W3:Y:S01]  /*40f0*/  LDG.E R30, desc[UR8][R28.64] ;  /* 0x000000081c1e7981 */ /* 0x000ee2000c1e1900 */
[----:B------:R-:W-:Y:S01]  /*4100*/  I2FP.F32.U32 R2, R33 ;  /* 0x0000002100027245 */ /* 0x000fe20000201000 */
[----:B--2---:R-:W-:-:S04]  /*4110*/  FADD R31, R31, -R22 ;  /* 0x800000161f1f7221 */ /* 0x004fc80000000000 */
[----:B------:R-:W-:Y:S02]  /*4120*/  FFMA R31, R2, R0, R31 ;  /* 0x00000000021f7223 */ /* 0x000fe4000000001f */
[----:B------:R-:W0:Y:S02]  /*4130*/  LDC.64 R2, c[0x0][0x3b8] ;  /* 0x0000ee00ff027b82 */ /* 0x000e240000000a00 */
[----:B---3--:R-:W-:Y:S01]  /*4140*/  FMUL R30, R30, R31 ;  /* 0x0000001f1e1e7220 */ /* 0x008fe20000400000 */
[----:B------:R-:W-:-:S05]  /*4150*/  IADD3 R31, PT, PT, -R27, RZ, RZ ;  /* 0x000000ff1b1f7210 */ /* 0x000fca0007ffe1ff */
[----:B------:R-:W1:Y:S01]  /*4160*/  F2I.TRUNC.NTZ R30, R30 ;  /* 0x0000001e001e7305 */ /* 0x000e62000020f100 */
[----:B------:R-:W-:-:S04]  /*4170*/  IMAD R32, R9, R31, R14 ;  /* 0x0000001f09207224 */ /* 0x000fc800078e020e */
[----:B------:R-:W-:Y:S01]  /*4180*/  IMAD R31, R27, R33, R32 ;  /* 0x000000211b1f7224 */ /* 0x000fe200078e0220 */
[----:B-1----:R-:W-:-:S03]  /*4190*/  VIMNMX R35, PT, PT, RZ, R30, !PT ;  /* 0x0000001eff237248 */ /* 0x002fc60007fe0100 */
[----:B0-----:R-:W-:-:S05]  /*41a0*/  IMAD.WIDE R2, R31, 0x4, R2 ;  /* 0x000000041f027825 */ /* 0x001fca00078e0202 */
[----:B------:R0:W-:Y:S04]  /*41b0*/  STG.E desc[UR8][R2.64], R35 ;  /* 0x0000002302007986 */ /* 0x0001e8000c101908 */
[----:B------:R-:W2:Y:S04]  /*41c0*/  LDG.E R37, desc[UR8][R20.64+0x4] ;  /* 0x0000040814257981 */ /* 0x000ea8000c1e1900 */
[----:B------:R-:W3:Y:S01]  /*41d0*/  LDG.E R32, desc[UR8][R28.64+0x4] ;  /* 0x000004081c207981 */ /* 0x000ee2000c1e1900 */
[----:B------:R-:W-:-:S05]  /*41e0*/  VIADD R31, R33, 0x1 ;  /* 0x00000001211f7836 */ /* 0x000fca0000000000 */
        /* <DEDUP_REMOVED lines=21> */
[C---:B-1----:R-:W-:Y:S01]  /*4340*/  IADD3 R30, PT, PT, R33.reuse, 0x3, RZ ;  /* 0x00000003211e7810 */ /* 0x042fe20007ffe0ff */
[----:B------:R-:W-:-:S03]  /*4350*/  VIADD R33, R33, 0x4 ;  /* 0x0000000421217836 */ /* 0x000fc60000000000 */
        /* <DEDUP_REMOVED lines=8> */
.L_x_47:
[----:B------:R-:W-:Y:S05]  /*43e0*/  @!P1 BRA `(.L_x_44) ;  /* 0x0000000000dc9947 */ /* 0x000fea0003800000 */
[----:B------:R-:W-:Y:S02]  /*43f0*/  ISETP.NE.AND P0, PT, R4, 0x1, PT ;  /* 0x000000010400780c */ /* 0x000fe40003f05270 */
[----:B------:R-:W-:Y:S02]  /*4400*/  IADD3 R4, PT, PT, -R27, RZ, RZ ;  /* 0x000000ff1b047210 */ /* 0x000fe40007ffe1ff */
[----:B--2---:R-:W-:-:S03]  /*4410*/  LOP3.LUT R2, R9, 0x1, RZ, 0xc0, !PT ;  /* 0x0000000109027812 */ /* 0x004fc600078ec0ff */
[----:B------:R-:W-:Y:S01]  /*4420*/  IMAD R4, R9, R4, R14 ;  /* 0x0000000409047224 */ /* 0x000fe200078e020e */
[----:B------:R-:W-:-:S05]  /*4430*/  ISETP.NE.U32.AND P1, PT, R2, 0x1, PT ;  /* 0x000000010200780c */ /* 0x000fca0003f25070 */
[----:B------:R-:W-:Y:S08]  /*4440*/  @!P0 BRA `(.L_x_48) ;  /* 0x0000000000788947 */ /* 0x000ff00003800000 */
[----:B------:R-:W1:Y:S01]  /*4450*/  LDC.64 R20, c[0x0][0x398] ;  /* 0x0000e600ff147b82 */ /* 0x000e620000000a00 */
[----:B------:R-:W-:Y:S01]  /*4460*/  IADD3 R3, PT, PT, R26, R33, RZ ;  /* 0x000000211a037210 */ /* 0x000fe20007ffe0ff */
[----:B------:R-:W-:-:S06]  /*4470*/  IMAD.IADD R9, R12, 0x1, R33 ;  /* 0x000000010c097824 */ /* 0x000fcc00078e0221 */
[----:B0-----:R-:W0:Y:S01]  /*4480*/  LDC.64 R28, c[0x0][0x3a8] ;  /* 0x0000ea00ff1c7b82 */ /* 0x001e220000000a00 */
[----:B-1----:R-:W-:-:S05]  /*4490*/  IMAD.WIDE R20, R3, 0x4, R20 ;  /* 0x0000000403147825 */ /* 0x002fca00078e0214 */
[----:B------:R-:W2:Y:S01]  /*44a0*/  LDG.E R3, desc[UR8][R20.64] ;  /* 0x0000000814037981 */ /* 0x000ea2000c1e1900 */
[----:B0-----:R-:W-:-:S05]  /*44b0*/  IMAD.WIDE R28, R9, 0x4, R28 ;  /* 0x00000004091c7825 */ /* 0x001fca00078e021c */
[----:B------:R-:W3:Y:S01]  /*44c0*/  LDG.E R9, desc[UR8][R28.64] ;  /* 0x000000081c097981 */ /* 0x000ee2000c1e1900 */
[-C--:B------:R-:W-:Y:S01]  /*44d0*/  I2FP.F32.U32 R30, R33.reuse ;  /* 0x00000021001e7245 */ /* 0x080fe20000201000 */
[----:B--2---:R-:W-:Y:S02]  /*44e0*/  FADD R31, R3, -R22 ;  /* 0x80000016031f7221 */ /* 0x004fe40000000000 */
[----:B------:R-:W0:Y:S02]  /*44f0*/  LDC.64 R2, c[0x0][0x3b8] ;  /* 0x0000ee00ff027b82 */ /* 0x000e240000000a00 */
[----:B------:R-:W-:Y:S01]  /*4500*/  FFMA R30, R30, R0, R31 ;  /* 0x000000001e1e7223 */ /* 0x000fe2000000001f */
[----:B------:R-:W-:-:S03]  /*4510*/  IMAD R31, R27, R33, R4 ;  /* 0x000000211b1f7224 */ /* 0x000fc600078e0204 */
[----:B---3--:R-:W-:-:S06]  /*4520*/  FMUL R9, R9, R30 ;  /* 0x0000001e09097220 */ /* 0x008fcc0000400000 */
[----:B------:R-:W1:Y:S01]  /*4530*/  F2I.TRUNC.NTZ R9, R9 ;  /* 0x0000000900097305 */ /* 0x000e62000020f100 */
[----:B0-----:R-:W-:Y:S01]  /*4540*/  IMAD.WIDE R2, R31, 0x4, R2 ;  /* 0x000000041f027825 */ /* 0x001fe200078e0202 */
[----:B-1----:R-:W-:-:S05]  /*4550*/  VIMNMX R35, PT, PT, RZ, R9, !PT ;  /* 0x00000009ff237248 */ /* 0x002fca0007fe0100 */
[----:B------:R1:W-:Y:S04]  /*4560*/  STG.E desc[UR8][R2.64], R35 ;  /* 0x0000002302007986 */ /* 0x0003e8000c101908 */
[----:B------:R-:W2:Y:S04]  /*4570*/  LDG.E R21, desc[UR8][R20.64+0x4] ;  /* 0x0000040814157981 */ /* 0x000ea8000c1e1900 */
[----:B------:R-:W3:Y:S01]  /*4580*/  LDG.E R28, desc[UR8][R28.64+0x4] ;  /* 0x000004081c1c7981 */ /* 0x000ee2000c1e1900 */
[C---:B------:R-:W-:Y:S02]  /*4590*/  IADD3 R30, PT, PT, R33.reuse, 0x1, RZ ;  /* 0x00000001211e7810 */ /* 0x040fe40007ffe0ff */
        /* <DEDUP_REMOVED lines=9> */
.L_x_48:
[----:B------:R-:W-:Y:S05]  /*4630*/  @!P1 BRA `(.L_x_44) ;  /* 0x0000000000489947 */ /* 0x000fea0003800000 */
[----:B-1----:R-:W1:Y:S01]  /*4640*/  LDC.64 R2, c[0x0][0x398] ;  /* 0x0000e600ff027b82 */ /* 0x002e620000000a00 */
[----:B------:R-:W-:-:S07]  /*4650*/  IMAD.IADD R9, R26, 0x1, R33 ;  /* 0x000000011a097824 */ /* 0x000fce00078e0221 */
[----:B------:R-:W2:Y:S08]  /*4660*/  LDC.64 R20, c[0x0][0x3a8] ;  /* 0x0000ea00ff147b82 */ /* 0x000eb00000000a00 */
[----:B0-----:R-:W0:Y:S01]  /*4670*/  LDC.64 R28, c[0x0][0x3b8] ;  /* 0x0000ee00ff1c7b82 */ /* 0x001e220000000a00 */
[----:B-1----:R-:W-:Y:S01]  /*4680*/  IMAD.WIDE R2, R9, 0x4, R2 ;  /* 0x0000000409027825 */ /* 0x002fe200078e0202 */
[----:B------:R-:W-:-:S05]  /*4690*/  IADD3 R9, PT, PT, R12, R33, RZ ;  /* 0x000000210c097210 */ /* 0x000fca0007ffe0ff */
[----:B------:R-:W3:Y:S01]  /*46a0*/  LDG.E R3, desc[UR8][R2.64] ;  /* 0x0000000802037981 */ /* 0x000ee2000c1e1900 */
[----:B--2---:R-:W-:-:S06]  /*46b0*/  IMAD.WIDE R20, R9, 0x4, R20 ;  /* 0x0000000409147825 */ /* 0x004fcc00078e0214 */
[----:B------:R-:W2:Y:S01]  /*46c0*/  LDG.E R20, desc[UR8][R20.64] ;  /* 0x0000000814147981 */ /* 0x000ea2000c1e1900 */
[-C--:B------:R-:W-:Y:S01]  /*46d0*/  I2FP.F32.U32 R12, R33.reuse ;  /* 0x00000021000c7245 */ /* 0x080fe20000201000 */
[----:B------:R-:W-:-:S04]  /*46e0*/  IMAD R33, R27, R33, R4 ;  /* 0x000000211b217224 */ /* 0x000fc800078e0204 */
[----:B0-----:R-:W-:-:S04]  /*46f0*/  IMAD.WIDE R28, R33, 0x4, R28 ;  /* 0x00000004211c7825 */ /* 0x001fc800078e021c */
[----:B---3--:R-:W-:-:S04]  /*4700*/  FADD R9, R3, -R22 ;  /* 0x8000001603097221 */ /* 0x008fc80000000000 */
[----:B------:R-:W-:-:S04]  /*4710*/  FFMA R9, R12, R0, R9 ;  /* 0x000000000c097223 */ /* 0x000fc80000000009 */
[----:B--2---:R-:W-:-:S06]  /*4720*/  FMUL R9, R20, R9 ;  /* 0x0000000914097220 */ /* 0x004fcc0000400000 */
[----:B------:R-:W0:Y:S02]  /*4730*/  F2I.TRUNC.NTZ R9, R9 ;  /* 0x0000000900097305 */ /* 0x000e24000020f100 */
[----:B0-----:R-:W-:-:S05]  /*4740*/  VIMNMX R3, PT, PT, RZ, R9, !PT ;  /* 0x00000009ff037248 */ /* 0x001fca0007fe0100 */
[----:B------:R3:W-:Y:S02]  /*4750*/  STG.E desc[UR8][R28.64], R3 ;  /* 0x000000031c007986 */ /* 0x0007e4000c101908 */
.L_x_44:
[----:B-123--:R-:W-:Y:S01]  /*4760*/  IMAD.WIDE R2, R7, 0x4, R18 ;  /* 0x0000000407027825 */ /* 0x00efe200078e0212 */
[----:B------:R-:W1:Y:S04]  /*4770*/  LDC R0, c[0x0][0x3b4] ;  /* 0x0000ed00ff007b82 */ /* 0x000e680000000800 */
[----:B------:R2:W5:Y:S01]  /*4780*/  LDG.E R22, desc[UR8][R2.64] ;  /* 0x0000000802167981 */ /* 0x000562000c1e1900 */
[-C--:B-1----:R-:W-:Y:S01]  /*4790*/  IADD3 R13, PT, PT, R13, R0.reuse, RZ ;  /* 0x000000000d0d7210 */ /* 0x082fe20007ffe0ff */
[----:B------:R-:W-:Y:S02]  /*47a0*/  IMAD R14, R27, R0, R14 ;  /* 0x000000001b0e7224 */ /* 0x000fe400078e020e */
[----:B------:R-:W-:Y:S01]  /*47b0*/  IMAD.IADD R15, R15, 0x1, R0 ;  /* 0x000000010f0f7824 */ /* 0x000fe200078e0200 */
[----:B------:R-:W-:-:S13]  /*47c0*/  ISETP.GE.AND P0, PT, R13, R8, PT ;  /* 0x000000080d00720c */ /* 0x000fda0003f06270 */
[----:B--2---:R-:W-:Y:S05]  /*47d0*/  @!P0 BRA `(.L_x_49) ;  /* 0xffffffe800f08947 */ /* 0x004fea000383ffff */
.L_x_34:
[----:B------:R-:W-:Y:S02]  /*47e0*/  ISETP.GE.AND P0, PT, R13, R24, PT ;  /* 0x000000180d00720c */ /* 0x000fe40003f06270 */
[----:B------:R-:W-:-:S04]  /*47f0*/  IADD3 R12, PT, PT, R6, -0x1, RZ ;  /* 0xffffffff060c7810 */ /* 0x000fc80007ffe0ff */
[----:B------:R-:W-:-:S07]  /*4800*/  MOV R8, R12 ;  /* 0x0000000c00087202 */ /* 0x000fce0000000f00 */
[----:B------:R-:W-:Y:S05]  /*4810*/  @P0 BRA `(.L_x_50) ;  /* 0x0000001c002c0947 */ /* 0x000fea0003800000 */
[----:B------:R-:W-:Y:S02]  /*4820*/  HFMA2 R10, -RZ, RZ, 0, 0 ;  /* 0x00000000ff0a7431 */ /* 0x000fe400000001ff */
[----:B------:R-:W-:Y:S01]  /*4830*/  IMAD.IADD R11, R23, 0x1, R6 ;  /* 0x00000001170b7824 */ /* 0x000fe200078e0206 */
[----:B------:R-:W-:-:S07]  /*4840*/  MOV R8, R12 ;  /* 0x0000000c00087202 */ /* 0x000fce0000000f00 */
.L_x_67:
[----:B------:R-:W-:Y:S01]  /*4850*/  LOP3.LUT R9, RZ, R10, RZ, 0x33, !PT ;  /* 0x0000000aff097212 */ /* 0x000fe200078e33ff */
[----:B0-----:R-:W-:-:S03]  /*4860*/  IMAD.MOV.U32 R31, RZ, RZ, R23 ;  /* 0x000000ffff1f7224 */ /* 0x001fc600078e0017 */
[----:B------:R-:W-:-:S07]  /*4870*/  IADD3 R26, PT, PT, R11, R9, RZ ;  /* 0x000000090b1a7210 */ /* 0x000fce0007ffe0ff */
.L_x_57:
[----:B0-----:R-:W0:Y:S08]  /*4880*/  LDC R0, c[0x0][0x3b4] ;  /* 0x0000ed00ff007b82 */ /* 0x001e300000000800 */
[----:B-1----:R-:W1:Y:S08]  /*4890*/  LDC R6, c[0x0][0x380] ;  /* 0x0000e000ff067b82 */ /* 0x002e700000000800 */
[----:B------:R-:W2:Y:S08]  /*48a0*/  LDC.64 R2, c[0x0][0x398] ;  /* 0x0000e600ff027b82 */ /* 0x000eb00000000a00 */
[----:B------:R-:W3:Y:S01]  /*48b0*/  LDC.64 R4, c[0x0][0x388] ;  /* 0x0000e200ff047b82 */ /* 0x000ee20000000a00 */
[----:B0-----:R-:W-:-:S05]  /*48c0*/  IADD3 R7, PT, PT, -R0, RZ, RZ ;  /* 0x000000ff00077210 */ /* 0x001fca0007ffe1ff */
[----:B-1----:R-:W-:-:S04]  /*48d0*/  IMAD R6, R6, R7, R0 ;  /* 0x0000000706067224 */ /* 0x002fc800078e0200 */
[----:B------:R-:W-:-:S04]  /*48e0*/  IMAD.IADD R21, R6, 0x1, R13 ;  /* 0x0000000106157824 */ /* 0x000fc800078e020d */
[----:B--2---:R-:W-:-:S06]  /*48f0*/  IMAD.WIDE R20, R21, 0x4, R2 ;  /* 0x0000000415147825 */ /* 0x004fcc00078e0202 */
[----:B------:R-:W2:Y:S01]  /*4900*/  LDG.E R20, desc[UR8][R20.64] ;  /* 0x0000000814147981 */ /* 0x000ea2000c1e1900 */
[----:B---3--:R-:W-:-:S05]  /*4910*/  IMAD.WIDE R6, R31, 0x4, R4 ;  /* 0x000000041f067825 */ /* 0x008fca00078e0204 */
[----:B------:R-:W2:Y:S02]  /*4920*/  LDG.E R33, desc[UR8][R6.64] ;  /* 0x0000000806217981 */ /* 0x000ea4000c1e1900 */
[----:B--2---:R-:W-:-:S13]  /*4930*/  FSETP.NEU.AND P1, PT, R20, R33, PT ;  /* 0x000000211400720b */ /* 0x004fda0003f2d000 */
[----:B------:R-:W-:Y:S05]  /*4940*/  @P1 BRA `(.L_x_51) ;  /* 0x0000000400d81947 */ /* 0x000fea0003800000 */
[----:B------:R-:W-:-:S13]  /*4950*/  ISETP.GT.AND P0, PT, R26, R31, PT ;  /* 0x0000001f1a00720c */ /* 0x000fda0003f04270 */
[----:B------:R-:W-:Y:S05]  /*4960*/  @!P0 BRA `(.L_x_52) ;  /* 0x0000000400d48947 */ /* 0x000fea0003800000 */
[----:B------:R-:W-:-:S04]  /*4970*/  IADD3 R20, PT, PT, R26, -R31, RZ ;  /* 0x8000001f1a147210 */ /* 0x000fc80007ffe0ff */
[----:B------:R-:W-:Y:S02]  /*4980*/  LOP3.LUT P0, R28, R20, 0x3, RZ, 0xc0, !PT ;  /* 0x00000003141c7812 */ /* 0x000fe4000780c0ff */
[----:B------:R-:W-:-:S11]  /*4990*/  MOV R20, R31 ;  /* 0x0000001f00147202 */ /* 0x000fd60000000f00 */
[----:B------:R-:W-:Y:S05]  /*49a0*/  @!P0 BRA `(.L_x_53) ;  /* 0x0000000000408947 */ /* 0x000fea0003800000 */
[----:B------:R-:W2:Y:S01]  /*49b0*/  LDG.E R21, desc[UR8][R6.64+0x4] ;  /* 0x0000040806157981 */ /* 0x000ea2000c1e1900 */
[----:B------:R-:W-:Y:S01]  /*49c0*/  ISETP.NE.AND P0, PT, R28, 0x1, PT ;  /* 0x000000011c00780c */ /* 0x000fe20003f05270 */
[----:B------:R-:W-:Y:S02]  /*49d0*/  VIADD R31, R31, 0x1 ;  /* 0x000000011f1f7836 */ /* 0x000fe40000000000 */
[----:B------:R0:W-:Y:S04]  /*49e0*/  STG.E desc[UR8][R6.64+0x4], R33 ;  /* 0x0000042106007986 */ /* 0x0001e8000c101908 */
[----:B--2---:R0:W-:Y:S06]  /*49f0*/  STG.E desc[UR8][R6.64], R21 ;  /* 0x0000001506007986 */ /* 0x0041ec000c101908 */
[----:B------:R-:W-:Y:S05]  /*4a00*/  @!P0 BRA `(.L_x_53) ;  /* 0x0000000000288947 */ /* 0x000fea0003800000 */
[----:B0-----:R-:W2:Y:S01]  /*4a10*/  LDG.E R21, desc[UR8][R6.64+0x8] ;  /* 0x0000080806157981 */ /* 0x001ea2000c1e1900 */
[----:B------:R-:W-:Y:S02]  /*4a20*/  ISETP.NE.AND P0, PT, R28, 0x2, PT ;  /* 0x000000021c00780c */ /* 0x000fe40003f05270 */
[----:B------:R-:W-:Y:S01]  /*4a30*/  IADD3 R31, PT, PT, R20, 0x2, RZ ;  /* 0x00000002141f7810 */ /* 0x000fe20007ffe0ff */
[----:B------:R1:W-:Y:S04]  /*4a40*/  STG.E desc[UR8][R6.64+0x8], R33 ;  /* 0x0000082106007986 */ /* 0x0003e8000c101908 */
[----:B--2---:R1:W-:Y:S06]  /*4a50*/  STG.E desc[UR8][R6.64+0x4], R21 ;  /* 0x0000041506007986 */ /* 0x0043ec000c101908 */
[----:B------:R-:W-:Y:S05]  /*4a60*/  @!P0 BRA `(.L_x_53) ;  /* 0x0000000000108947 */ /* 0x000fea0003800000 */
[----:B-1----:R-:W2:Y:S01]  /*4a70*/  LDG.E R21, desc[UR8][R6.64+0xc] ;  /* 0x00000c0806157981 */ /* 0x002ea2000c1e1900 */
[----:B------:R-:W-:-:S03]  /*4a80*/  IADD3 R31, PT, PT, R20, 0x3, RZ ;  /* 0x00000003141f7810 */ /* 0x000fc60007ffe0ff */
[----:B------:R3:W-:Y:S04]  /*4a90*/  STG.E desc[UR8][R6.64+0xc], R33 ;  /* 0x00000c2106007986 */ /* 0x0007e8000c101908 */
[----:B--2---:R3:W-:Y:S02]  /*4aa0*/  STG.E desc[UR8][R6.64+0x8], R21 ;  /* 0x0000081506007986 */ /* 0x0047e4000c101908 */
.L_x_53:
[----:B01-3--:R-:W-:-:S05]  /*4ab0*/  IADD3 R6, PT, PT, R11, -R10, -R20 ;  /* 0x8000000a0b067210 */ /* 0x00bfca0007ffe814 */
[----:B------:R-:W-:-:S05]  /*4ac0*/  VIADD R6, R6, 0xfffffffe ;  /* 0xfffffffe06067836 */ /* 0x000fca0000000000 */
[----:B------:R-:W-:-:S13]  /*4ad0*/  ISETP.GE.U32.AND P0, PT, R6, 0x3, PT ;  /* 0x000000030600780c */ /* 0x000fda0003f06070 */
[----:B------:R-:W-:Y:S05]  /*4ae0*/  @!P0 BRA `(.L_x_52) ;  /* 0x0000000400748947 */ /* 0x000fea0003800000 */
[----:B------:R-:W-:Y:S02]  /*4af0*/  IADD3 R6, PT, PT, R26, -R31, RZ ;  /* 0x8000001f1a067210 */ /* 0x000fe40007ffe0ff */
[----:B------:R-:W-:Y:S02]  /*4b00*/  PLOP3.LUT P0, PT, PT, PT, PT, 0x80, 0x8 ;  /* 0x000000000008781c */ /* 0x000fe40003f0f070 */
[----:B------:R-:W-:-:S13]  /*4b10*/  ISETP.GT.AND P2, PT, R6, 0xc, PT ;  /* 0x0000000c0600780c */ /* 0x000fda0003f44270 */
[----:B------:R-:W-:Y:S05]  /*4b20*/  @!P2 BRA `(.L_x_54) ;  /* 0x0000000000c0a947 */ /* 0x000fea0003800000 */
[----:B------:R-:W-:Y:S02]  /*4b30*/  PLOP3.LUT P0, PT, PT, PT, PT, 0x8, 0x80 ;  /* 0x000000000080781c */ /* 0x000fe40003f0e170 */
[----:B------:R-:W-:-:S11]  /*4b40*/  IADD3 R30, PT, PT, R26, -0xc, RZ ;  /* 0xfffffff41a1e7810 */ /* 0x000fd60007ffe0ff */
.L_x_55:
[----:B-1----:R-:W-:-:S05]  /*4b50*/  IMAD.WIDE R28, R31, 0x4, R4 ;  /* 0x000000041f1c7825 */ /* 0x002fca00078e0204 */
[----:B------:R-:W2:Y:S04]  /*4b60*/  LDG.E R7, desc[UR8][R28.64+0x4] ;  /* 0x000004081c077981 */ /* 0x000ea8000c1e1900 */
[----:B------:R-:W3:Y:S04]  /*4b70*/  LDG.E R35, desc[UR8][R28.64+0x8] ;  /* 0x000008081c237981 */ /* 0x000ee8000c1e1900 */
[----:B------:R-:W4:Y:S04]  /*4b80*/  LDG.E R37, desc[UR8][R28.64+0xc] ;  /* 0x00000c081c257981 */ /* 0x000f28000c1e1900 */
[----:B------:R-:W4:Y:S01]  /*4b90*/  LDG.E R32, desc[UR8][R28.64+0x10] ;  /* 0x000010081c207981 */ /* 0x000f22000c1e1900 */
[----:B------:R-:W-:-:S03]  /*4ba0*/  VIADD R21, R31, 0x4 ;  /* 0x000000041f157836 */ /* 0x000fc60000000000 */
[----:B------:R-:W-:Y:S01]  /*4bb0*/  STG.E desc[UR8][R28.64+0x10], R33 ;  /* 0x000010211c007986 */ /* 0x000fe2000c101908 */
[----:B------:R-:W-:-:S03]  /*4bc0*/  IMAD.WIDE R20, R21, 0x4, R4 ;  /* 0x0000000415147825 */ /* 0x000fc600078e0204 */
[----:B--2---:R-:W-:Y:S04]  /*4bd0*/  STG.E desc[UR8][R28.64], R7 ;  /* 0x000000071c007986 */ /* 0x004fe8000c101908 */
[----:B---3--:R0:W-:Y:S04]  /*4be0*/  STG.E desc[UR8][R28.64+0x4], R35 ;  /* 0x000004231c007986 */ /* 0x0081e8000c101908 */
[----:B----4-:R1:W-:Y:S04]  /*4bf0*/  STG.E desc[UR8][R28.64+0x8], R37 ;  /* 0x000008251c007986 */ /* 0x0103e8000c101908 */
[----:B------:R2:W-:Y:S04]  /*4c00*/  STG.E desc[UR8][R28.64+0xc], R32 ;  /* 0x00000c201c007986 */ /* 0x0005e8000c101908 */
[----:B------:R-:W3:Y:S04]  /*4c10*/  LDG.E R34, desc[UR8][R20.64+0x4] ;  /* 0x0000040814227981 */ /* 0x000ee8000c1e1900 */
[----:B------:R-:W4:Y:S04]  /*4c20*/  LDG.E R36, desc[UR8][R20.64+0x8] ;  /* 0x0000080814247981 */ /* 0x000f28000c1e1900 */
[----:B0-----:R-:W2:Y:S04]  /*4c30*/  LDG.E R35, desc[UR8][R20.64+0xc] ;  /* 0x00000c0814237981 */ /* 0x001ea8000c1e1900 */
[----:B-1----:R-:W2:Y:S01]  /*4c40*/  LDG.E R37, desc[UR8][R20.64+0x10] ;  /* 0x0000100814257981 */ /* 0x002ea2000c1e1900 */
[----:B------:R-:W-:-:S03]  /*4c50*/  IADD3 R6, PT, PT, R31, 0x8, RZ ;  /* 0x000000081f067810 */ /* 0x000fc60007ffe0ff */
[----:B------:R-:W-:Y:S02]  /*4c60*/  STG.E desc[UR8][R20.64+0x10], R33 ;  /* 0x0000102114007986 */ /* 0x000fe4000c101908 */
[----:B------:R-:W-:Y:S02]  /*4c70*/  IMAD.WIDE R6, R6, 0x4, R4 ;  /* 0x0000000406067825 */ /* 0x000fe400078e0204 */
[----:B---3--:R-:W-:Y:S04]  /*4c80*/  STG.E desc[UR8][R20.64], R34 ;  /* 0x0000002214007986 */ /* 0x008fe8000c101908 */
[----:B----4-:R-:W-:Y:S04]  /*4c90*/  STG.E desc[UR8][R20.64+0x4], R36 ;  /* 0x0000042414007986 */ /* 0x010fe8000c101908 */
[----:B--2---:R0:W-:Y:S04]  /*4ca0*/  STG.E desc[UR8][R20.64+0x8], R35 ;  /* 0x0000082314007986 */ /* 0x0041e8000c101908 */
[----:B------:R1:W-:Y:S04]  /*4cb0*/  STG.E desc[UR8][R20.64+0xc], R37 ;  /* 0x00000c2514007986 */ /* 0x0003e8000c101908 */
[----:B------:R-:W2:Y:S04]  /*4cc0*/  LDG.E R29, desc[UR8][R6.64+0x8] ;  /* 0x00000808061d7981 */ /* 0x000ea8000c1e1900 */
[----:B------:R-:W3:Y:S04]  /*4cd0*/  LDG.E R32, desc[UR8][R6.64+0x4] ;  /* 0x0000040806207981 */ /* 0x000ee8000c1e1900 */
[----:B0-----:R-:W4:Y:S04]  /*4ce0*/  LDG.E R35, desc[UR8][R6.64+0xc] ;  /* 0x00000c0806237981 */ /* 0x001f28000c1e1900 */
[----:B-1----:R-:W4:Y:S01]  /*4cf0*/  LDG.E R37, desc[UR8][R6.64+0x10] ;  /* 0x0000100806257981 */ /* 0x002f22000c1e1900 */
[----:B------:R-:W-:-:S03]  /*4d00*/  IADD3 R28, PT, PT, R31, 0xc, RZ ;  /* 0x0000000c1f1c7810 */ /* 0x000fc60007ffe0ff */
[----:B------:R-:W-:Y:S04]  /*4d10*/  STG.E desc[UR8][R6.64+0x10], R33 ;  /* 0x0000102106007986 */ /* 0x000fe8000c101908 */
[----:B--2---:R0:W-:Y:S04]  /*4d20*/  STG.E desc[UR8][R6.64+0x4], R29 ;  /* 0x0000041d06007986 */ /* 0x0041e8000c101908 */
[----:B---3--:R1:W-:Y:S04]  /*4d30*/  STG.E desc[UR8][R6.64], R32 ;  /* 0x0000002006007986 */ /* 0x0083e8000c101908 */
[----:B----4-:R1:W-:Y:S01]  /*4d40*/  STG.E desc[UR8][R6.64+0x8], R35 ;  /* 0x0000082306007986 */ /* 0x0103e2000c101908 */
[----:B0-----:R-:W-:-:S03]  /*4d50*/  IMAD.WIDE R28, R28, 0x4, R4 ;  /* 0x000000041c1c7825 */ /* 0x001fc600078e0204 */
[----:B------:R1:W-:Y:S04]  /*4d60*/  STG.E desc[UR8][R6.64+0xc], R37 ;  /* 0x00000c2506007986 */ /* 0x0003e8000c101908 */
[----:B------:R-:W2:Y:S04]  /*4d70*/  LDG.E R21, desc[UR8][R28.64+0x4] ;  /* 0x000004081c157981 */ /* 0x000ea8000c1e1900 */
[----:B------:R-:W3:Y:S04]  /*4d80*/  LDG.E R20, desc[UR8][R28.64+0x8] ;  /* 0x000008081c147981 */ /* 0x000ee8000c1e1900 */
[----:B------:R-:W4:Y:S04]  /*4d90*/  LDG.E R34, desc[UR8][R28.64+0xc] ;  /* 0x00000c081c227981 */ /* 0x000f28000c1e1900 */
[----:B------:R-:W4:Y:S01]  /*4da0*/  LDG.E R36, desc[UR8][R28.64+0x10] ;  /* 0x000010081c247981 */ /* 0x000f22000c1e1900 */
[----:B------:R-:W-:-:S03]  /*4db0*/  VIADD R31, R31, 0x10 ;  /* 0x000000101f1f7836 */ /* 0x000fc60000000000 */
[----:B------:R1:W-:Y:S02]  /*4dc0*/  STG.E desc[UR8][R28.64+0x10], R33 ;  /* 0x000010211c007986 */ /* 0x0003e4000c101908 */
[----:B------:R-:W-:Y:S02]  /*4dd0*/  ISETP.GE.AND P2, PT, R31, R30, PT ;  /* 0x0000001e1f00720c */ /* 0x000fe40003f46270 */
[----:B--2---:R1:W-:Y:S04]  /*4de0*/  STG.E desc[UR8][R28.64], R21 ;  /* 0x000000151c007986 */ /* 0x0043e8000c101908 */
[----:B---3--:R1:W-:Y:S04]  /*4df0*/  STG.E desc[UR8][R28.64+0x4], R20 ;  /* 0x000004141c007986 */ /* 0x0083e8000c101908 */
[----:B----4-:R1:W-:Y:S04]  /*4e00*/  STG.E desc[UR8][R28.64+0x8], R34 ;  /* 0x000008221c007986 */ /* 0x0103e8000c101908 */
[----:B------:R1:W-:Y:S01]  /*4e10*/  STG.E desc[UR8][R28.64+0xc], R36 ;  /* 0x00000c241c007986 */ /* 0x0003e2000c101908 */
[----:B------:R-:W-:Y:S05]  /*4e20*/  @!P2 BRA `(.L_x_55) ;  /* 0xfffffffc0048a947 */ /* 0x000fea000383ffff */
.L_x_54:
[----:B-1----:R-:W-:-:S04]  /*4e30*/  IADD3 R6, PT, PT, R26, -R31, RZ ;  /* 0x8000001f1a067210 */ /* 0x002fc80007ffe0ff */
[----:B------:R-:W-:-:S13]  /*4e40*/  ISETP.GT.AND P2, PT, R6, 0x4, PT ;  /* 0x000000040600780c */ /* 0x000fda0003f44270 */
[----:B------:R-:W-:Y:S05]  /*4e50*/  @!P2 BRA `(.L_x_56) ;  /* 0x00000000005ca947 */ /* 0x000fea0003800000 */
[----:B------:R-:W-:-:S05]  /*4e60*/  IMAD.WIDE R6, R31, 0x4, R4 ;  /* 0x000000041f067825 */ /* 0x000fca00078e0204 */
[----:B------:R-:W2:Y:S04]  /*4e70*/  LDG.E R29, desc[UR8][R6.64+0x4] ;  /* 0x00000408061d7981 */ /* 0x000ea8000c1e1900 */
[----:B------:R-:W3:Y:S04]  /*4e80*/  LDG.E R35, desc[UR8][R6.64+0x8] ;  /* 0x0000080806237981 */ /* 0x000ee8000c1e1900 */
[----:B------:R-:W4:Y:S04]  /*4e90*/  LDG.E R37, desc[UR8][R6.64+0xc] ;  /* 0x00000c0806257981 */ /* 0x000f28000c1e1900 */
[----:B------:R-:W4:Y:S01]  /*4ea0*/  LDG.E R28, desc[UR8][R6.64+0x10] ;  /* 0x00001008061c7981 */ /* 0x000f22000c1e1900 */
[----:B------:R-:W-:-:S03]  /*4eb0*/  IADD3 R21, PT, PT, R31, 0x4, RZ ;  /* 0x000000041f157810 */ /* 0x000fc60007ffe0ff */
[----:B------:R0:W-:Y:S02]  /*4ec0*/  STG.E desc[UR8][R6.64+0x10], R33 ;  /* 0x0000102106007986 */ /* 0x0001e4000c101908 */
[----:B------:R-:W-:Y:S02]  /*4ed0*/  IMAD.WIDE R20, R21, 0x4, R4 ;  /* 0x0000000415147825 */ /* 0x000fe400078e0204 */
[----:B--2---:R0:W-:Y:S04]  /*4ee0*/  STG.E desc[UR8][R6.64], R29 ;  /* 0x0000001d06007986 */ /* 0x0041e8000c101908 */
[----:B---3--:R0:W-:Y:S04]  /*4ef0*/  STG.E desc[UR8][R6.64+0x4], R35 ;  /* 0x0000042306007986 */ /* 0x0081e8000c101908 */
[----:B----4-:R0:W-:Y:S04]  /*4f00*/  STG.E desc[UR8][R6.64+0x8], R37 ;  /* 0x0000082506007986 */ /* 0x0101e8000c101908 */
[----:B------:R0:W-:Y:S04]  /*4f10*/  STG.E desc[UR8][R6.64+0xc], R28 ;  /* 0x00000c1c06007986 */ /* 0x0001e8000c101908 */
[----:B------:R-:W2:Y:S04]  /*4f20*/  LDG.E R30, desc[UR8][R20.64+0x4] ;  /* 0x00000408141e7981 */ /* 0x000ea8000c1e1900 */
[----:B------:R-:W3:Y:S04]  /*4f30*/  LDG.E R32, desc[UR8][R20.64+0x8] ;  /* 0x0000080814207981 */ /* 0x000ee8000c1e1900 */
[----:B------:R-:W4:Y:S04]  /*4f40*/  LDG.E R34, desc[UR8][R20.64+0xc] ;  /* 0x00000c0814227981 */ /* 0x000f28000c1e1900 */
[----:B------:R-:W4:Y:S01]  /*4f50*/  LDG.E R36, desc[UR8][R20.64+0x10] ;  /* 0x0000100814247981 */ /* 0x000f22000c1e1900 */
[----:B------:R-:W-:Y:S01]  /*4f60*/  PLOP3.LUT P0, PT, PT, PT, PT, 0x8, 0x80 ;  /* 0x000000000080781c */ /* 0x000fe20003f0e170 */
[----:B------:R-:W-:-:S02]  /*4f70*/  VIADD R31, R31, 0x8 ;  /* 0x000000081f1f7836 */ /* 0x000fc40000000000 */
[----:B------:R0:W-:Y:S04]  /*4f80*/  STG.E desc[UR8][R20.64+0x10], R33 ;  /* 0x0000102114007986 */ /* 0x0001e8000c101908 */
[----:B--2---:R0:W-:Y:S04]  /*4f90*/  STG.E desc[UR8][R20.64], R30 ;  /* 0x0000001e14007986 */ /* 0x0041e8000c101908 */
[----:B---3--:R0:W-:Y:S04]  /*4fa0*/  STG.E desc[UR8][R20.64+0x4], R32 ;  /* 0x0000042014007986 */ /* 0x0081e8000c101908 */
[----:B----4-:R0:W-:Y:S04]  /*4fb0*/  STG.E desc[UR8][R20.64+0x8], R34 ;  /* 0x0000082214007986 */ /* 0x0101e8000c101908 */
[----:B------:R0:W-:Y:S02]  /*4fc0*/  STG.E desc[UR8][R20.64+0xc], R36 ;  /* 0x00000c2414007986 */ /* 0x0001e4000c101908 */
.L_x_56:
[----:B------:R-:W-:-:S13]  /*4fd0*/  ISETP.LT.OR P0, PT, R31, R26, P0 ;  /* 0x0000001a1f00720c */ /* 0x000fda0000701670 */
[----:B------:R-:W-:Y:S05]  /*4fe0*/  @!P0 BRA `(.L_x_52) ;  /* 0x0000000000348947 */ /* 0x000fea0003800000 */
[----:B------:R-:W-:-:S05]  /*4ff0*/  IMAD.WIDE R4, R31, 0x4, R4 ;  /* 0x000000041f047825 */ /* 0x000fca00078e0204 */
[----:B0-----:R-:W2:Y:S04]  /*5000*/  LDG.E R7, desc[UR8][R4.64+0x4] ;  /* 0x0000040804077981 */ /* 0x001ea8000c1e1900 */
[----:B------:R-:W3:Y:S04]  /*5010*/  LDG.E R21, desc[UR8][R4.64+0x8] ;  /* 0x0000080804157981 */ /* 0x000ee8000c1e1900 */
[----:B------:R-:W4:Y:S04]  /*5020*/  LDG.E R29, desc[UR8][R4.64+0xc] ;  /* 0x00000c08041d7981 */ /* 0x000f28000c1e1900 */
[----:B------:R-:W4:Y:S01]  /*5030*/  LDG.E R35, desc[UR8][R4.64+0x10] ;  /* 0x0000100804237981 */ /* 0x000f22000c1e1900 */
[----:B------:R-:W-:-:S03]  /*5040*/  IADD3 R31, PT, PT, R31, 0x4, RZ ;  /* 0x000000041f1f7810 */ /* 0x000fc60007ffe0ff */
[----:B------:R1:W-:Y:S04]  /*5050*/  STG.E desc[UR8][R4.64+0x10], R33 ;  /* 0x0000102104007986 */ /* 0x0003e8000c101908 */
[----:B--2---:R1:W-:Y:S04]  /*5060*/  STG.E desc[UR8][R4.64], R7 ;  /* 0x0000000704007986 */ /* 0x0043e8000c101908 */
[----:B---3--:R1:W-:Y:S04]  /*5070*/  STG.E desc[UR8][R4.64+0x4], R21 ;  /* 0x0000041504007986 */ /* 0x0083e8000c101908 */
[----:B----4-:R1:W-:Y:S04]  /*5080*/  STG.E desc[UR8][R4.64+0x8], R29 ;  /* 0x0000081d04007986 */ /* 0x0103e8000c101908 */
[----:B------:R1:W-:Y:S01]  /*5090*/  STG.E desc[UR8][R4.64+0xc], R35 ;  /* 0x00000c2304007986 */ /* 0x0003e2000c101908 */
[----:B------:R-:W-:Y:S05]  /*50a0*/  BRA `(.L_x_52) ;  /* 0x0000000000047947 */ /* 0x000fea0003800000 */
.L_x_51:
[----:B------:R-:W-:-:S07]  /*50b0*/  IADD3 R31, PT, PT, R31, 0x1, RZ ;  /* 0x000000011f1f7810 */ /* 0x000fce0007ffe0ff */
.L_x_52:
[----:B------:R-:W-:Y:S05]  /*50c0*/  @P1 BRA `(.L_x_57) ;  /* 0xfffffff400ec1947 */ /* 0x000fea000383ffff */
[----:B-1----:R-:W-:-:S04]  /*50d0*/  LEA.HI R4, R8, R8, RZ, 0x1 ;  /* 0x0000000808047211 */ /* 0x002fc800078f08ff */
[----:B0-----:R-:W-:Y:S02]  /*50e0*/  SHF.R.S32.HI R21, RZ, 0x1, R4 ;  /* 0x00000001ff157819 */ /* 0x001fe40000011404 */
[----:B------:R-:W-:-:S03]  /*50f0*/  LOP3.LUT R5, R4, 0xfffffffe, RZ, 0xc0, !PT ;  /* 0xfffffffe04057812 */ /* 0x000fc600078ec0ff */
[----:B------:R-:W-:-:S04]  /*5100*/  IMAD.WIDE R20, R21, 0x4, R18 ;  /* 0x0000000415147825 */ /* 0x000fc800078e0212 */
[----:B------:R-:W-:Y:S01]  /*5110*/  IMAD.IADD R33, R8, 0x1, -R5 ;  /* 0x0000000108217824 */ /* 0x000fe200078e0a05 */
[----:B------:R-:W2:Y:S01]  /*5120*/  LDG.E R26, desc[UR8][R20.64] ;  /* 0x00000008141a7981 */ /* 0x000ea2000c1e1900 */
[----:B------:R-:W0:Y:S02]  /*5130*/  LDC.64 R4, c[0x0][0x3a8] ;  /* 0x0000ea00ff047b82 */ /* 0x000e240000000a00 */
[----:B------:R-:W-:-:S06]  /*5140*/  IMAD.WIDE R28, R33, 0x4, R20 ;  /* 0x00000004211c7825 */ /* 0x000fcc00078e0214 */
[----:B------:R-:W2:Y:S01]  /*5150*/  LDG.E R28, desc[UR8][R28.64] ;  /* 0x000000081c1c7981 */ /* 0x000ea2000c1e1900 */
[----:B0-----:R-:W-:-:S05]  /*5160*/  IMAD.WIDE R30, R15, 0x4, R4 ;  /* 0x000000040f1e7825 */ /* 0x001fca00078e0204 */
[----:B------:R-:W5:Y:S01]  /*5170*/  LDG.E R7, desc[UR8][R30.64] ;  /* 0x000000081e077981 */ /* 0x000f62000c1e1900 */
[----:B------:R-:W-:-:S04]  /*5180*/  IADD3 R6, PT, PT, R33, 0x1, RZ ;  /* 0x0000000121067810 */ /* 0x000fc80007ffe0ff */
[----:B------:R-:W-:-:S04]  /*5190*/  I2FP.F32.U32 R6, R6 ;  /* 0x0000000600067245 */ /* 0x000fc80000201000 */
[----:B------:R-:W0:Y:S01]  /*51a0*/  MUFU.RCP R35, R6 ;  /* 0x0000000600237308 */ /* 0x000e220000001000 */
[----:B------:R-:W-:Y:S01]  /*51b0*/  IMAD.WIDE R2, R13, 0x4, R2 ;  /* 0x000000040d027825 */ /* 0x000fe200078e0202 */
[----:B------:R-:W-:-:S04]  /*51c0*/  I2FP.F32.S32 R5, R33 ;  /* 0x0000002100057245 */ /* 0x000fc80000201400 */
[----:B------:R2:W5:Y:S01]  /*51d0*/  LDG.E R8, desc[UR8][R2.64] ;  /* 0x0000000802087981 */ /* 0x000562000c1e1900 */
[----:B0-----:R-:W-:-:S04]  /*51e0*/  FFMA R4, -R6, R35, 1 ;  /* 0x3f80000006047423 */ /* 0x001fc80000000123 */
[----:B------:R-:W-:Y:S01]  /*51f0*/  FFMA R4, R35, R4, R35 ;  /* 0x0000000423047223 */ /* 0x000fe20000000023 */
[----:B------:R-:W-:Y:S01]  /*5200*/  ISETP.GE.AND P2, PT, R0, 0x2, PT ;  /* 0x000000020000780c */ /* 0x000fe20003f46270 */
[----:B--2---:R-:W-:-:S04]  /*5210*/  FFMA R3, R5, R28, R26 ;  /* 0x0000001c05037223 */ /* 0x004fc8000000001a */
[----:B------:R-:W0:Y:S01]  /*5220*/  FCHK P0, R3, R6 ;  /* 0x0000000603007302 */ /* 0x000e220000000000 */
[----:B------:R-:W-:-:S04]  /*5230*/  FFMA R29, R3, R4, RZ ;  /* 0x00000004031d7223 */ /* 0x000fc800000000ff */
[----:B------:R-:W-:-:S04]  /*5240*/  FFMA R0, -R6, R29, R3 ;  /* 0x0000001d06007223 */ /* 0x000fc80000000103 */
[----:B------:R-:W-:Y:S01]  /*5250*/  FFMA R0, R4, R0, R29 ;  /* 0x0000000004007223 */ /* 0x000fe2000000001d */
[----:B0-----:R-:W-:Y:S06]  /*5260*/  @!P0 BRA `(.L_x_58) ;  /* 0x00000000000c8947 */ /* 0x001fec0003800000 */
[----:B------:R-:W-:Y:S02]  /*5270*/  MOV R0, R6 ;  /* 0x0000000600007202 */ /* 0x000fe40000000f00 */
[----:B------:R-:W-:-:S07]  /*5280*/  MOV R26, 0x52a0 ;  /* 0x000052a0001a7802 */ /* 0x000fce0000000f00 */
[----:B-----5:R-:W-:Y:S05]  /*5290*/  CALL.REL.NOINC `($__internal_0_$__cuda_sm3x_div_rn_noftz_f32_slowpath) ;  /* 0x0000001c00387944 */ /* 0x020fea0003c00000 */
.L_x_58:
        /* <DEDUP_REMOVED lines=22> */
.L_x_59:
        /* <DEDUP_REMOVED lines=11> */
[----:B------:R-:W-:Y:S01]  /*54b0*/  MOV R3, R4 ;  /* 0x0000000400037202 */ /* 0x000fe20000000f00 */
[----:B------:R-:W-:Y:S01]  /*54c0*/  IMAD.MOV.U32 R0, RZ, RZ, R7 ;  /* 0x000000ffff007224 */ /* 0x000fe200078e0007 */
[----:B------:R-:W-:-:S07]  /*54d0*/  MOV R26, 0x54f0 ;  /* 0x000054f0001a7802 */ /* 0x000fce0000000f00 */
[----:B------:R-:W-:Y:S05]  /*54e0*/  CALL.REL.NOINC `($__internal_0_$__cuda_sm3x_div_rn_noftz_f32_slowpath) ;  /* 0x0000001800a47944 */ /* 0x000fea0003c00000 */
.L_x_60:
[----:B------:R-:W-:Y:S05]  /*54f0*/  @!P2 BRA `(.L_x_61) ;  /* 0x0000000c0094a947 */ /* 0x000fea0003800000 */
[----:B------:R-:W0:Y:S01]  /*5500*/  LDC R7, c[0x0][0x3b4] ;  /* 0x0000ed00ff077b82 */ /* 0x000e220000000800 */
[----:B------:R-:W-:Y:S01]  /*5510*/  HFMA2 R35, -RZ, RZ, 0, 5.9604644775390625e-08 ;  /* 0x00000001ff237431 */ /* 0x000fe200000001ff */
[----:B0-----:R-:W-:Y:S01]  /*5520*/  IADD3 R2, PT, PT, R7, -0x2, RZ ;  /* 0xfffffffe07027810 */ /* 0x001fe20007ffe0ff */
[----:B------:R-:W-:Y:S01]  /*5530*/  IMAD.IADD R8, R15, 0x1, -R7 ;  /* 0x000000010f087824 */ /* 0x000fe200078e0a07 */
[----:B------:R-:W-:Y:S02]  /*5540*/  IADD3 R26, PT, PT, R13, -R7, RZ ;  /* 0x800000070d1a7210 */ /* 0x000fe40007ffe0ff */
[----:B------:R-:W-:-:S13]  /*5550*/  ISETP.GE.U32.AND P0, PT, R2, 0x7, PT ;  /* 0x000000070200780c */ /* 0x000fda0003f06070 */
[----:B------:R-:W-:Y:S05]  /*5560*/  @!P0 BRA `(.L_x_62) ;  /* 0x00000004009c8947 */ /* 0x000fea0003800000 */
[----:B------:R-:W-:Y:S01]  /*5570*/  IADD3 R34, PT, PT, -R27, RZ, RZ ;  /* 0x000000ff1b227210 */ /* 0x000fe20007ffe1ff */
[----:B------:R-:W-:Y:S01]  /*5580*/  VIADD R4, R7, 0xffffffff ;  /* 0xffffffff07047836 */ /* 0x000fe20000000000 */
[----:B------:R-:W-:-:S03]  /*5590*/  MOV R35, 0x1 ;  /* 0x0000000100237802 */ /* 0x000fc60000000f00 */
[----:B------:R-:W-:Y:S01]  /*55a0*/  IMAD R34, R7, R34, R14 ;  /* 0x0000002207227224 */ /* 0x000fe200078e020e */
[----:B------:R-:W-:-:S07]  /*55b0*/  LOP3.LUT R4, R4, 0xfffffff8, RZ, 0xc0, !PT ;  /* 0xfffffff804047812 */ /* 0x000fce00078ec0ff */
.L_x_63:
[----:B0-----:R-:W0:Y:S01]  /*55c0*/  LDC.64 R28, c[0x0][0x398] ;  /* 0x0000e600ff1c7b82 */ /* 0x001e220000000a00 */
[----:B------:R-:W-:-:S07]  /*55d0*/  IADD3 R3, PT, PT, R26, R35, RZ ;  /* 0x000000231a037210 */ /* 0x000fce0007ffe0ff */
[----:B------:R-:W1:Y:S01]  /*55e0*/  LDC.64 R30, c[0x0][0x3a8] ;  /* 0x0000ea00ff1e7b82 */ /* 0x000e620000000a00 */
[----:B0-----:R-:W-:-:S04]  /*55f0*/  IMAD.WIDE R28, R3, 0x4, R28 ;  /* 0x00000004031c7825 */ /* 0x001fc800078e021c */
[----:B------:R-:W-:Y:S01]  /*5600*/  IMAD.IADD R3, R8, 0x1, R35 ;  /* 0x0000000108037824 */ /* 0x000fe200078e0223 */
[----:B------:R-:W2:Y:S03]  /*5610*/  LDG.E R33, desc[UR8][R28.64] ;  /* 0x000000081c217981 */ /* 0x000ea6000c1e1900 */
[----:B-1----:R-:W-:-:S05]  /*5620*/  IMAD.WIDE R30, R3, 0x4, R30 ;  /* 0x00000004031e7825 */ /* 0x002fca00078e021e */
[----:B------:R-:W3:Y:S01]  /*5630*/  LDG.E R2, desc[UR8][R30.64] ;  /* 0x000000081e027981 */ /* 0x000ee2000c1e1900 */
[-C--:B------:R-:W-:Y:S01]  /*5640*/  I2FP.F32.U32 R32, R35.reuse ;  /* 0x0000002300207245 */ /* 0x080fe20000201000 */
[----:B------:R-:W-:Y:S02]  /*5650*/  IMAD R37, R27, R35, R34 ;  /* 0x000000231b257224 */ /* 0x000fe400078e0222 */
[----:B--2---:R-:W-:-:S04]  /*5660*/  FADD R33, R33, -R22 ;  /* 0x8000001621217221 */ /* 0x004fc80000000000 */
[----:B------:R-:W-:-:S04]  /*5670*/  FFMA R33, R32, R0, R33 ;  /* 0x0000000020217223 */ /* 0x000fc80000000021 */
[----:B---3--:R-:W-:Y:S02]  /*5680*/  FMUL R33, R2, R33 ;  /* 0x0000002102217220 */ /* 0x008fe40000400000 */
[----:B------:R-:W0:Y:S04]  /*5690*/  LDC.64 R2, c[0x0][0x3b8] ;  /* 0x0000ee00ff027b82 */ /* 0x000e280000000a00 */
[----:B------:R-:W1:Y:S01]  /*56a0*/  F2I.TRUNC.NTZ R33, R33 ;  /* 0x0000002100217305 */ /* 0x000e62000020f100 */
[----:B0-----:R-:W-:Y:S01]  /*56b0*/  IMAD.WIDE R2, R37, 0x4, R2 ;  /* 0x0000000425027825 */ /* 0x001fe200078e0202 */
[----:B-1----:R-:W-:-:S05]  /*56c0*/  VIMNMX R37, PT, PT, RZ, R33, !PT ;  /* 0x00000021ff257248 */ /* 0x002fca0007fe0100 */
[----:B------:R0:W-:Y:S04]  /*56d0*/  STG.E desc[UR8][R2.64], R37 ;  /* 0x0000002502007986 */ /* 0x0001e8000c101908 */
[----:B------:R-:W2:Y:S01]  /*56e0*/  LDG.E R36, desc[UR8][R28.64+0x4] ;  /* 0x000004081c247981 */ /* 0x000ea2000c1e1900 */
[----:B------:R-:W-:-:S04]  /*56f0*/  IADD3 R32, PT, PT, R35, 0x1, RZ ;  /* 0x0000000123207810 */ /* 0x000fc80007ffe0ff */
[----:B------:R-:W-:Y:S01]  /*5700*/  I2FP.F32.U32 R32, R32 ;  /* 0x0000002000207245 */ /* 0x000fe20000201000 */
[----:B--2---:R-:W-:-:S04]  /*5710*/  FADD R36, R36, -R22 ;  /* 0x8000001624247221 */ /* 0x004fc80000000000 */
[----:B------:R-:W-:Y:S02]  /*5720*/  FFMA R36, R32, R0, R36 ;  /* 0x0000000020247223 */ /* 0x000fe40000000024 */
[----:B------:R-:W2:Y:S02]  /*5730*/  LDG.E R32, desc[UR8][R30.64+0x4] ;  /* 0x000004081e207981 */ /* 0x000ea4000c1e1900 */
[----:B--2---:R-:W-:Y:S01]  /*5740*/  FMUL R36, R32, R36 ;  /* 0x0000002420247220 */ /* 0x004fe20000400000 */
[----:B------:R-:W-:-:S05]  /*5750*/  IMAD.WIDE R32, R27, 0x4, R2 ;  /* 0x000000041b207825 */ /* 0x000fca00078e0202 */
[----:B------:R-:W1:Y:S02]  /*5760*/  F2I.TRUNC.NTZ R36, R36 ;  /* 0x0000002400247305 */ /* 0x000e64000020f100 */
[----:B-1----:R-:W-:-:S05]  /*5770*/  VIMNMX R36, PT, PT, RZ, R36, !PT ;  /* 0x00000024ff247248 */ /* 0x002fca0007fe0100 */
[----:B------:R1:W-:Y:S04]  /*5780*/  STG.E desc[UR8][R32.64], R36 ;  /* 0x0000002420007986 */ /* 0x0003e8000c101908 */
[----:B0-----:R-:W2:Y:S01]  /*5790*/  LDG.E R3, desc[UR8][R28.64+0x8] ;  /* 0x000008081c037981 */ /* 0x001ea2000c1e1900 */
[----:B------:R-:W-:-:S04]  /*57a0*/  IADD3 R2, PT, PT, R35, 0x2, RZ ;  /* 0x0000000223027810 */ /* 0x000fc80007ffe0ff */
[----:B------:R-:W-:Y:S01]  /*57b0*/  I2FP.F32.U32 R2, R2 ;  /* 0x0000000200027245 */ /* 0x000fe20000201000 */
[----:B--2---:R-:W-:-:S04]  /*57c0*/  FADD R3, R3, -R22 ;  /* 0x8000001603037221 */ /* 0x004fc80000000000 */
[----:B------:R-:W-:Y:S02]  /*57d0*/  FFMA R3, R2, R0, R3 ;  /* 0x0000000002037223 */ /* 0x000fe40000000003 */
[----:B------:R-:W2:Y:S02]  /*57e0*/  LDG.E R2, desc[UR8][R30.64+0x8] ;  /* 0x000008081e027981 */ /* 0x000ea4000c1e1900 */
[----:B--2---:R-:W-:Y:S01]  /*57f0*/  FMUL R37, R2, R3 ;  /* 0x0000000302257220 */ /* 0x004fe20000400000 */
[----:B------:R-:W-:-:S05]  /*5800*/  IMAD.WIDE R2, R27, 0x4, R32 ;  /* 0x000000041b027825 */ /* 0x000fca00078e0220 */
[----:B------:R-:W0:Y:S02]  /*5810*/  F2I.TRUNC.NTZ R37, R37 ;  /* 0x0000002500257305 */ /* 0x000e24000020f100 */
[----:B0-----:R-:W-:-:S05]  /*5820*/  VIMNMX R37, PT, PT, RZ, R37, !PT ;  /* 0x00000025ff257248 */ /* 0x001fca0007fe0100 */
[----:B------:R0:W-:Y:S04]  /*5830*/  STG.E desc[UR8][R2.64], R37 ;  /* 0x0000002502007986 */ /* 0x0001e8000c101908 */
[----:B-1----:R-:W2:Y:S01]  /*5840*/  LDG.E R33, desc[UR8][R28.64+0xc] ;  /* 0x00000c081c217981 */ /* 0x002ea2000c1e1900 */
[----:B------:R-:W-:-:S05]  /*5850*/  VIADD R32, R35, 0x3 ;  /* 0x0000000323207836 */ /* 0x000fca0000000000 */
        /* <DEDUP_REMOVED lines=32> */
[----:B------:R-:W-:-:S05]  /*5a60*/  VIADD R2, R35, 0x6 ;  /* 0x0000000623027836 */ /* 0x000fca0000000000 */
[----:B------:R-:W-:Y:S01]  /*5a70*/  I2FP.F32.U32 R2, R2 ;  /* 0x0000000200027245 */ /* 0x000fe20000201000 */
[----:B--2---:R-:W-:-:S04]  /*5a80*/  FADD R3, R3, -R22 ;  /* 0x8000001603037221 */ /* 0x004fc80000000000 */
[----:B------:R-:W-:Y:S02]  /*5a90*/  FFMA R3, R2, R0, R3 ;  /* 0x0000000002037223 */ /* 0x000fe40000000003 */
[----:B------:R-:W2:Y:S02]  /*5aa0*/  LDG.E R2, desc[UR8][R30.64+0x18] ;  /* 0x000018081e027981 */ /* 0x000ea4000c1e1900 */
[----:B--2---:R-:W-:-:S04]  /*5ab0*/  FMUL R2, R2, R3 ;  /* 0x0000000302027220 */ /* 0x004fc80000400000 */
[----:B------:R0:W2:Y:S02]  /*5ac0*/  F2I.TRUNC.NTZ R37, R2 ;  /* 0x0000000200257305 */ /* 0x0000a4000020f100 */
[----:B0-----:R-:W-:Y:S01]  /*5ad0*/  IMAD.WIDE R2, R27, 0x4, R32 ;  /* 0x000000041b027825 */ /* 0x001fe200078e0220 */
[----:B--2---:R-:W-:-:S05]  /*5ae0*/  VIMNMX R37, PT, PT, RZ, R37, !PT ;  /* 0x00000025ff257248 */ /* 0x004fca0007fe0100 */
[----:B------:R0:W-:Y:S04]  /*5af0*/  STG.E desc[UR8][R2.64], R37 ;  /* 0x0000002502007986 */ /* 0x0001e8000c101908 */
[----:B------:R-:W2:Y:S04]  /*5b00*/  LDG.E R29, desc[UR8][R28.64+0x1c] ;  /* 0x00001c081c1d7981 */ /* 0x000ea8000c1e1900 */
[----:B-1----:R-:W3:Y:S01]  /*5b10*/  LDG.E R32, desc[UR8][R30.64+0x1c] ;  /* 0x00001c081e207981 */ /* 0x002ee2000c1e1900 */
[C---:B0-----:R-:W-:Y:S02]  /*5b20*/  IADD3 R37, PT, PT, R35.reuse, 0x7, RZ ;  /* 0x0000000723257810 */ /* 0x041fe40007ffe0ff */
[----:B------:R-:W-:-:S02]  /*5b30*/  IADD3 R35, PT, PT, R35, 0x8, RZ ;  /* 0x0000000823237810 */ /* 0x000fc40007ffe0ff */
[----:B------:R-:W-:Y:S02]  /*5b40*/  I2FP.F32.U32 R36, R37 ;  /* 0x0000002500247245 */ /* 0x000fe40000201000 */
[----:B------:R-:W-:Y:S01]  /*5b50*/  ISETP.NE.AND P0, PT, R37, R4, PT ;  /* 0x000000042500720c */ /* 0x000fe20003f05270 */
[----:B--2---:R-:W-:-:S04]  /*5b60*/  FADD R33, R29, -R22 ;  /* 0x800000161d217221 */ /* 0x004fc80000000000 */
[----:B------:R-:W-:-:S04]  /*5b70*/  FFMA R33, R36, R0, R33 ;  /* 0x0000000024217223 */ /* 0x000fc80000000021 */
[----:B---3--:R-:W-:Y:S01]  /*5b80*/  FMUL R36, R32, R33 ;  /* 0x0000002120247220 */ /* 0x008fe20000400000 */
[----:B------:R-:W-:-:S05]  /*5b90*/  IMAD.WIDE R32, R27, 0x4, R2 ;  /* 0x000000041b207825 */ /* 0x000fca00078e0202 */
[----:B------:R-:W0:Y:S02]  /*5ba0*/  F2I.TRUNC.NTZ R36, R36 ;  /* 0x0000002400247305 */ /* 0x000e24000020f100 */
[----:B0-----:R-:W-:-:S05]  /*5bb0*/  VIMNMX R29, PT, PT, RZ, R36, !PT ;  /* 0x00000024ff1d7248 */ /* 0x001fca0007fe0100 */
[----:B------:R0:W-:Y:S01]  /*5bc0*/  STG.E desc[UR8][R32.64], R29 ;  /* 0x0000001d20007986 */ /* 0x0001e2000c101908 */
[----:B------:R-:W-:Y:S05]  /*5bd0*/  @P0 BRA `(.L_x_63) ;  /* 0xfffffff800780947 */ /* 0x000fea000383ffff */
.L_x_62:
[----:B------:R-:W-:-:S05]  /*5be0*/  VIADD R4, R7, 0xffffffff ;  /* 0xffffffff07047836 */ /* 0x000fca0000000000 */
[----:B------:R-:W-:-:S13]  /*5bf0*/  LOP3.LUT P0, R2, R4, 0x7, RZ, 0xc0, !PT ;  /* 0x0000000704027812 */ /* 0x000fda000780c0ff */
[----:B------:R-:W-:Y:S05]  /*5c00*/  @!P0 BRA `(.L_x_61) ;  /* 0x0000000400d08947 */ /* 0x000fea0003800000 */
[----:B------:R-:W-:Y:S02]  /*5c10*/  IADD3 R2, PT, PT, R2, -0x1, RZ ;  /* 0xffffffff02027810 */ /* 0x000fe40007ffe0ff */
[----:B------:R-:W-:Y:S02]  /*5c20*/  LOP3.LUT P1, R4, R4, 0x3, RZ, 0xc0, !PT ;  /* 0x0000000304047812 */ /* 0x000fe4000782c0ff */
[----:B------:R-:W-:-:S13]  /*5c30*/  ISETP.GE.U32.AND P0, PT, R2, 0x3, PT ;  /* 0x000000030200780c */ /* 0x000fda0003f06070 */
[----:B------:R-:W-:Y:S05]  /*5c40*/  @!P0 BRA `(.L_x_64) ;  /* 0x0000000000d88947 */ /* 0x000fea0003800000 */
[----:B0-----:R-:W0:Y:S01]  /*5c50*/  LDC.64 R28, c[0x0][0x398] ;  /* 0x0000e600ff1c7b82 */ /* 0x001e220000000a00 */
[----:B------:R-:W-:-:S07]  /*5c60*/  IADD3 R3, PT, PT, R26, R35, RZ ;  /* 0x000000231a037210 */ /* 0x000fce0007ffe0ff */
[----:B------:R-:W1:Y:S01]  /*5c70*/  LDC.64 R30, c[0x0][0x3a8] ;  /* 0x0000ea00ff1e7b82 */ /* 0x000e620000000a00 */
[----:B0-----:R-:W-:-:S05]  /*5c80*/  IMAD.WIDE R28, R3, 0x4, R28 ;  /* 0x00000004031c7825 */ /* 0x001fca00078e021c */
[----:B------:R-:W2:Y:S01]  /*5c90*/  LDG.E R33, desc[UR8][R28.64] ;  /* 0x000000081c217981 */ /* 0x000ea2000c1e1900 */
[----:B------:R-:W-:-:S04]  /*5ca0*/  IMAD.IADD R3, R8, 0x1, R35 ;  /* 0x0000000108037824 */ /* 0x000fc800078e0223 */
[----:B-1----:R-:W-:-:S05]  /*5cb0*/  IMAD.WIDE R30, R3, 0x4, R30 ;  /* 0x00000004031e7825 */ /* 0x002fca00078e021e */
[----:B------:R-:W3:Y:S01]  /*5cc0*/  LDG.E R32, desc[UR8][R30.64] ;  /* 0x000000081e207981 */ /* 0x000ee2000c1e1900 */
[----:B------:R-:W-:Y:S02]  /*5cd0*/  I2FP.F32.U32 R2, R35 ;  /* 0x0000002300027245 */ /* 0x000fe40000201000 */
[----:B------:R-:W-:-:S05]  /*5ce0*/  IADD3 R34, PT, PT, -R27, RZ, RZ ;  /* 0x000000ff1b227210 */ /* 0x000fca0007ffe1ff */
[----:B------:R-:W-:-:S04]  /*5cf0*/  IMAD R34, R7, R34, R14 ;  /* 0x0000002207227224 */ /* 0x000fc800078e020e */
[----:B------:R-:W-:Y:S02]  /*5d00*/  IMAD R37, R27, R35, R34 ;  /* 0x000000231b257224 */ /* 0x000fe400078e0222 */
[----:B--2---:R-:W-:-:S04]  /*5d10*/  FADD R33, R33, -R22 ;  /* 0x8000001621217221 */ /* 0x004fc80000000000 */
[----:B------:R-:W-:Y:S02]  /*5d20*/  FFMA R33, R2, R0, R33 ;  /* 0x0000000002217223 */ /* 0x000fe40000000021 */
[----:B------:R-:W0:Y:S02]  /*5d30*/  LDC.64 R2, c[0x0][0x3b8] ;  /* 0x0000ee00ff027b82 */ /* 0x000e240000000a00 */
[----:B---3--:R-:W-:-:S04]  /*5d40*/  FMUL R33, R32, R33 ;  /* 0x0000002120217220 */ /* 0x008fc80000400000 */
        /* <DEDUP_REMOVED lines=38> */
.L_x_64:
[----:B------:R-:W-:Y:S05]  /*5fb0*/  @!P1 BRA `(.L_x_61) ;  /* 0x0000000000e49947 */ /* 0x000fea0003800000 */
[----:B------:R-:W-:Y:S02]  /*5fc0*/  ISETP.NE.AND P0, PT, R4, 0x1, PT ;  /* 0x000000010400780c */ /* 0x000fe40003f05270 */
[----:B--2---:R-:W-:-:S04]  /*5fd0*/  LOP3.LUT R2, R7, 0x1, RZ, 0xc0, !PT ;  /* 0x0000000107027812 */ /* 0x004fc800078ec0ff */
[----:B------:R-:W-:-:S07]  /*5fe0*/  ISETP.NE.U32.AND P1, PT, R2, 0x1, PT ;  /* 0x000000010200780c */ /* 0x000fce0003f25070 */
[----:B------:R-:W-:Y:S06]  /*5ff0*/  @!P0 BRA `(.L_x_65) ;  /* 0x0000000000808947 */ /* 0x000fec0003800000 */
[----:B0-----:R-:W0:Y:S01]  /*6000*/  LDC.64 R28, c[0x0][0x398] ;  /* 0x0000e600ff1c7b82 */ /* 0x001e220000000a00 */
[----:B------:R-:W-:-:S07]  /*6010*/  IMAD.IADD R3, R26, 0x1, R35 ;  /* 0x000000011a037824 */ /* 0x000fce00078e0223 */
[----:B------:R-:W1:Y:S01]  /*6020*/  LDC.64 R30, c[0x0][0x3a8] ;  /* 0x0000ea00ff1e7b82 */ /* 0x000e620000000a00 */
[----:B------:R-:W-:Y:S01]  /*6030*/  IADD3 R33, PT, PT, R8, R35, RZ ;  /* 0x0000002308217210 */ /* 0x000fe20007ffe0ff */
[----:B0-----:R-:W-:-:S05]  /*6040*/  IMAD.WIDE R28, R3, 0x4, R28 ;  /* 0x00000004031c7825 */ /* 0x001fca00078e021c */
[----:B------:R-:W2:Y:S01]  /*6050*/  LDG.E R3, desc[UR8][R28.64] ;  /* 0x000000081c037981 */ /* 0x000ea2000c1e1900 */
[----:B-1----:R-:W-:-:S05]  /*6060*/  IMAD.WIDE R30, R33, 0x4, R30 ;  /* 0x00000004211e7825 */ /* 0x002fca00078e021e */
[----:B------:R-:W3:Y:S01]  /*6070*/  LDG.E R4, desc[UR8][R30.64] ;  /* 0x000000081e047981 */ /* 0x000ee2000c1e1900 */
[----:B------:R-:W-:Y:S02]  /*6080*/  I2FP.F32.U32 R2, R35 ;  /* 0x0000002300027245 */ /* 0x000fe40000201000 */
[----:B------:R-:W-:-:S05]  /*6090*/  IADD3 R32, PT, PT, -R27, RZ, RZ ;  /* 0x000000ff1b207210 */ /* 0x000fca0007ffe1ff */
[----:B------:R-:W-:Y:S02]  /*60a0*/  IMAD R32, R7, R32, R14 ;  /* 0x0000002007207224 */ /* 0x000fe400078e020e */
        /* <DEDUP_REMOVED lines=11> */
[C---:B------:R-:W-:Y:S01]  /*6160*/  VIADD R32, R35.reuse, 0x1 ;  /* 0x0000000123207836 */ /* 0x040fe20000000000 */
        /* <DEDUP_REMOVED lines=9> */
.L_x_65:
[----:B------:R-:W-:Y:S05]  /*6200*/  @!P1 BRA `(.L_x_61) ;  /* 0x0000000000509947 */ /* 0x000fea0003800000 */
[----:B-1----:R-:W1:Y:S01]  /*6210*/  LDC.64 R2, c[0x0][0x398] ;  /* 0x0000e600ff027b82 */ /* 0x002e620000000a00 */
[----:B------:R-:W-:-:S07]  /*6220*/  IADD3 R31, PT, PT, R26, R35, RZ ;  /* 0x000000231a1f7210 */ /* 0x000fce0007ffe0ff */
[----:B0-----:R-:W0:Y:S01]  /*6230*/  LDC.64 R28, c[0x0][0x3a8] ;  /* 0x0000ea00ff1c7b82 */ /* 0x001e220000000a00 */
[----:B-1----:R-:W-:-:S04]  /*6240*/  IMAD.WIDE R2, R31, 0x4, R2 ;  /* 0x000000041f027825 */ /* 0x002fc800078e0202 */
[----:B------:R-:W-:Y:S02]  /*6250*/  IMAD.IADD R31, R8, 0x1, R35 ;  /* 0x00000001081f7824 */ /* 0x000fe400078e0223 */
[----:B------:R-:W2:Y:S02]  /*6260*/  LDG.E R3, desc[UR8][R2.64] ;  /* 0x0000000802037981 */ /* 0x000ea4000c1e1900 */
[----:B0-----:R-:W-:Y:S01]  /*6270*/  IMAD.WIDE R28, R31, 0x4, R28 ;  /* 0x000000041f1c7825 */ /* 0x001fe200078e021c */
[----:B------:R-:W-:Y:S01]  /*6280*/  I2FP.F32.U32 R4, R35 ;  /* 0x0000002300047245 */ /* 0x000fe20000201000 */
[----:B------:R-:W0:Y:S04]  /*6290*/  LDC.64 R30, c[0x0][0x3b8] ;  /* 0x0000ee00ff1e7b82 */ /* 0x000e280000000a00 */
[----:B------:R-:W3:Y:S01]  /*62a0*/  LDG.E R28, desc[UR8][R28.64] ;  /* 0x000000081c1c7981 */ /* 0x000ee2000c1e1900 */
[----:B--2---:R-:W-:-:S04]  /*62b0*/  FADD R33, R3, -R22 ;  /* 0x8000001603217221 */ /* 0x004fc80000000000 */
[----:B------:R-:W-:Y:S01]  /*62c0*/  FFMA R33, R4, R0, R33 ;  /* 0x0000000004217223 */ /* 0x000fe20000000021 */
[----:B------:R-:W-:-:S03]  /*62d0*/  IADD3 R0, PT, PT, -R27, RZ, RZ ;  /* 0x000000ff1b007210 */ /* 0x000fc60007ffe1ff */
[----:B---3--:R-:W-:Y:S02]  /*62e0*/  FMUL R33, R28, R33 ;  /* 0x000000211c217220 */ /* 0x008fe40000400000 */
[----:B------:R-:W-:-:S04]  /*62f0*/  IMAD R0, R7, R0, R14 ;  /* 0x0000000007007224 */ /* 0x000fc800078e020e */
[----:B------:R-:W1:Y:S01]  /*6300*/  F2I.TRUNC.NTZ R33, R33 ;  /* 0x0000002100217305 */ /* 0x000e62000020f100 */
[----:B------:R-:W-:-:S04]  /*6310*/  IMAD R35, R27, R35, R0 ;  /* 0x000000231b237224 */ /* 0x000fc800078e0200 */
[----:B0-----:R-:W-:Y:S01]  /*6320*/  IMAD.WIDE R30, R35, 0x4, R30 ;  /* 0x00000004231e7825 */ /* 0x001fe200078e021e */
[----:B-1----:R-:W-:-:S05]  /*6330*/  VIMNMX R3, PT, PT, RZ, R33, !PT ;  /* 0x00000021ff037248 */ /* 0x002fca0007fe0100 */
[----:B------:R3:W-:Y:S02]  /*6340*/  STG.E desc[UR8][R30.64], R3 ;  /* 0x000000031e007986 */ /* 0x0007e4000c101908 */
.L_x_61:
[----:B------:R-:W4:Y:S04]  /*6350*/  LDG.E R0, desc[UR8][R20.64] ;  /* 0x0000000814007981 */ /* 0x000f28000c1e1900 */
[----:B-12---:R-:W4:Y:S01]  /*6360*/  LDG.E R2, desc[UR8][R20.64+0x4] ;  /* 0x0000040814027981 */ /* 0x006f22000c1e1900 */
[----:B---3--:R-:W1:Y:S02]  /*6370*/  MUFU.RCP R3, R6 ;  /* 0x0000000600037308 */ /* 0x008e640000001000 */
[----:B-1----:R-:W-:Y:S01]  /*6380*/  FFMA R4, -R6, R3, 1 ;  /* 0x3f80000006047423 */ /* 0x002fe20000000103 */
[----:B----4-:R-:W-:-:S03]  /*6390*/  FFMA R5, R5, R2, R0 ;  /* 0x0000000205057223 */ /* 0x010fc60000000000 */
[----:B------:R-:W-:Y:S02]  /*63a0*/  FFMA R0, R3, R4, R3 ;  /* 0x0000000403007223 */ /* 0x000fe40000000003 */
[----:B------:R-:W1:Y:S02]  /*63b0*/  FCHK P0, R5, R6 ;  /* 0x0000000605007302 */ /* 0x000e640000000000 */
[----:B------:R-:W-:-:S04]  /*63c0*/  FFMA R3, R0, R5, RZ ;  /* 0x0000000500037223 */ /* 0x000fc800000000ff */
[----:B------:R-:W-:-:S04]  /*63d0*/  FFMA R2, -R6, R3, R5 ;  /* 0x0000000306027223 */ /* 0x000fc80000000105 */
[----:B------:R-:W-:Y:S01]  /*63e0*/  FFMA R22, R0, R2, R3 ;  /* 0x0000000200167223 */ /* 0x000fe20000000003 */
[----:B-1----:R-:W-:Y:S06]  /*63f0*/  @!P0 BRA `(.L_x_66) ;  /* 0x0000000000148947 */ /* 0x002fec0003800000 */
[----:B------:R-:W-:Y:S01]  /*6400*/  MOV R3, R5 ;  /* 0x0000000500037202 */ /* 0x000fe20000000f00 */
[----:B------:R-:W-:Y:S01]  /*6410*/  IMAD.MOV.U32 R0, RZ, RZ, R6 ;  /* 0x000000ffff007224 */ /* 0x000fe200078e0006 */
[----:B------:R-:W-:-:S07]  /*6420*/  MOV R26, 0x6440 ;  /* 0x00006440001a7802 */ /* 0x000fce0000000f00 */
[----:B0-----:R-:W-:Y:S05]  /*6430*/  CALL.REL.NOINC `($__internal_0_$__cuda_sm3x_div_rn_noftz_f32_slowpath) ;  /* 0x0000000800d07944 */ /* 0x001fea0003c00000 */
[----:B------:R-:W-:-:S07]  /*6440*/  MOV R22, R0 ;  /* 0x0000000000167202 */ /* 0x000fce0000000f00 */
.L_x_66:
[----:B------:R-:W1:Y:S01]  /*6450*/  LDC R0, c[0x0][0x3b4] ;  /* 0x0000ed00ff007b82 */ /* 0x000e620000000800 */
[----:B------:R-:W-:Y:S01]  /*6460*/  IMAD.IADD R8, R12, 0x1, R9 ;  /* 0x000000010c087824 */ /* 0x000fe200078e0209 */
[----:B------:R-:W-:Y:S02]  /*6470*/  IADD3 R10, PT, PT, R10, 0x1, RZ ;  /* 0x000000010a0a7810 */ /* 0x000fe40007ffe0ff */
[-C--:B-1----:R-:W-:Y:S01]  /*6480*/  IADD3 R13, PT, PT, R13, R0.reuse, RZ ;  /* 0x000000000d0d7210 */ /* 0x082fe20007ffe0ff */
[-C--:B------:R-:W-:Y:S01]  /*6490*/  IMAD R14, R27, R0.reuse, R14 ;  /* 0x000000001b0e7224 */ /* 0x080fe200078e020e */
[----:B------:R-:W-:Y:S02]  /*64a0*/  IADD3 R15, PT, PT, R15, R0, RZ ;  /* 0x000000000f0f7210 */ /* 0x000fe40007ffe0ff */
[----:B------:R-:W-:-:S13]  /*64b0*/  ISETP.GE.AND P0, PT, R13, R24, PT ;  /* 0x000000180d00720c */ /* 0x000fda0003f06270 */
[----:B------:R-:W-:Y:S05]  /*64c0*/  @!P0 BRA `(.L_x_67) ;  /* 0xffffffe000e08947 */ /* 0x000fea000383ffff */
.L_x_50:
[----:B------:R-:W-:Y:S01]  /*64d0*/  LEA.HI R2, R8, R8, RZ, 0x1 ;  /* 0x0000000808027211 */ /* 0x000fe200078f08ff */
[----:B------:R-:W5:Y:S01]  /*64e0*/  LDG.E R16, desc[UR8][R16.64+-0x4] ;  /* 0xfffffc0810107981 */ /* 0x000f62000c1e1900 */
[----:B------:R-:W1:Y:S02]  /*64f0*/  LDC R10, c[0x0][0x394] ;  /* 0x0000e500ff0a7b82 */ /* 0x000e640000000800 */
[----:B------:R-:W-:Y:S02]  /*6500*/  SHF.R.S32.HI R3, RZ, 0x1, R2 ;  /* 0x00000001ff037819 */ /* 0x000fe40000011402 */
[----:B------:R-:W-:-:S03]  /*6510*/  LOP3.LUT R5, R2, 0xfffffffe, RZ, 0xc0, !PT ;  /* 0xfffffffe02057812 */ /* 0x000fc600078ec0ff */
[----:B------:R-:W-:-:S04]  /*6520*/  IMAD.WIDE R18, R3, 0x4, R18 ;  /* 0x0000000403127825 */ /* 0x000fc800078e0212 */
[----:B------:R-:W-:Y:S01]  /*6530*/  IMAD.IADD R5, R8, 0x1, -R5 ;  /* 0x0000000108057824 */ /* 0x000fe200078e0a05 */
[----:B------:R-:W2:Y:S01]  /*6540*/  LDG.E R2, desc[UR8][R18.64] ;  /* 0x0000000812027981 */ /* 0x000ea2000c1e1900 */
[----:B------:R-:W3:Y:S02]  /*6550*/  LDC.64 R8, c[0x0][0x3a8] ;  /* 0x0000ea00ff087b82 */ /* 0x000ee40000000a00 */
[----:B------:R-:W-:-:S05]  /*6560*/  IMAD.WIDE R6, R5, 0x4, R18 ;  /* 0x0000000405067825 */ /* 0x000fca00078e0212 */
[----:B------:R-:W2:Y:S01]  /*6570*/  LDG.E R3, desc[UR8][R6.64] ;  /* 0x0000000806037981 */ /* 0x000ea2000c1e1900 */
[----:B------:R-:W-:-:S04]  /*6580*/  IADD3 R12, PT, PT, R5, 0x1, RZ ;  /* 0x00000001050c7810 */ /* 0x000fc80007ffe0ff */
[----:B------:R-:W-:-:S04]  /*6590*/  I2FP.F32.U32 R12, R12 ;  /* 0x0000000c000c7245 */ /* 0x000fc80000201000 */
[----:B------:R-:W4:Y:S01]  /*65a0*/  MUFU.RCP R11, R12 ;  /* 0x0000000c000b7308 */ /* 0x000f220000001000 */
[----:B------:R-:W-:Y:S01]  /*65b0*/  I2FP.F32.S32 R5, R5 ;  /* 0x0000000500057245 */ /* 0x000fe20000201400 */
[----:B---3--:R-:W-:-:S06]  /*65c0*/  IMAD.WIDE R8, R25, 0x4, R8 ;  /* 0x0000000419087825 */ /* 0x008fcc00078e0208 */
[----:B------:R3:W5:Y:S01]  /*65d0*/  LDG.E R8, desc[UR8][R8.64+-0x4] ;  /* 0xfffffc0808087981 */ /* 0x000762000c1e1900 */
[----:B----4-:R-:W-:-:S04]  /*65e0*/  FFMA R4, -R12, R11, 1 ;  /* 0x3f8000000c047423 */ /* 0x010fc8000000010b */
[----:B------:R-:W-:Y:S01]  /*65f0*/  FFMA R4, R11, R4, R11 ;  /* 0x000000040b047223 */ /* 0x000fe2000000000b */
[----:B------:R-:W-:Y:S01]  /*6600*/  IMAD.IADD R11, R15, 0x1, -R0 ;  /* 0x000000010f0b7824 */ /* 0x000fe200078e0a00 */
[----:B---3--:R-:W-:-:S04]  /*6610*/  IADD3 R9, PT, PT, -R27, RZ, RZ ;  /* 0x000000ff1b097210 */ /* 0x008fc80007ffe1ff */
[----:B-1----:R-:W-:Y:S01]  /*6620*/  IADD3 R10, PT, PT, -R11, R10, RZ ;  /* 0x0000000a0b0a7210 */ /* 0x002fe20007ffe1ff */
[----:B------:R-:W-:Y:S02]  /*6630*/  IMAD R9, R0, R9, R14 ;  /* 0x0000000900097224 */ /* 0x000fe400078e020e */
[----:B--2---:R-:W-:-:S04]  /*6640*/  FFMA R3, R5, R3, R2 ;  /* 0x0000000305037223 */ /* 0x004fc80000000002 */
[----:B------:R-:W1:Y:S01]  /*6650*/  FCHK P0, R3, R12 ;  /* 0x0000000c03007302 */ /* 0x000e620000000000 */
[----:B------:R-:W-:-:S04]  /*6660*/  FFMA R21, R3, R4, RZ ;  /* 0x0000000403157223 */ /* 0x000fc800000000ff */
[----:B------:R-:W-:-:S04]  /*6670*/  FFMA R2, -R12, R21, R3 ;  /* 0x000000150c027223 */ /* 0x000fc80000000103 */
[----:B------:R-:W-:Y:S01]  /*6680*/  FFMA R0, R4, R2, R21 ;  /* 0x0000000204007223 */ /* 0x000fe20000000015 */
[----:B-1----:R-:W-:Y:S06]  /*6690*/  @!P0 BRA `(.L_x_68) ;  /* 0x00000000000c8947 */ /* 0x002fec0003800000 */
[----:B------:R-:W-:Y:S02]  /*66a0*/  MOV R0, R12 ;  /* 0x0000000c00007202 */ /* 0x000fe40000000f00 */
[----:B0-----:R-:W-:-:S07]  /*66b0*/  MOV R26, 0x66d0 ;  /* 0x000066d0001a7802 */ /* 0x001fce0000000f00 */
[----:B-----5:R-:W-:Y:S05]  /*66c0*/  CALL.REL.NOINC `($__internal_0_$__cuda_sm3x_div_rn_noftz_f32_slowpath) ;  /* 0x00000008002c7944 */ /* 0x020fea0003c00000 */
.L_x_68:
[----:B------:R-:W1:Y:S01]  /*66d0*/  LDC.64 R2, c[0x0][0x3b8] ;  /* 0x0000ee00ff027b82 */ /* 0x000e620000000a00 */
[----:B-----5:R-:W-:Y:S01]  /*66e0*/  FADD R17, R16, -R0 ;  /* 0x8000000010117221 */ /* 0x020fe20000000000 */
[----:B------:R-:W-:-:S03]  /*66f0*/  IMAD R9, R27, R10, R9 ;  /* 0x0000000a1b097224 */ /* 0x000fc600078e0209 */
[----:B------:R-:W-:-:S04]  /*6700*/  FMUL R8, R8, R17 ;  /* 0x0000001108087220 */ /* 0x000fc80000400000 */
[----:B------:R-:W2:Y:S01]  /*6710*/  F2I.TRUNC.NTZ R17, R8 ;  /* 0x0000000800117305 */ /* 0x000ea2000020f100 */
[----:B-1----:R-:W-:-:S05]  /*6720*/  IMAD.WIDE R2, R9, 0x4, R2 ;  /* 0x0000000409027825 */ /* 0x002fca00078e0202 */
[----:B--2---:R1:W-:Y:S04]  /*6730*/  STG.E desc[UR8][R2.64], R17 ;  /* 0x0000001102007986 */ /* 0x0043e8000c101908 */
[----:B------:R-:W2:Y:S04]  /*6740*/  LDG.E R18, desc[UR8][R18.64] ;  /* 0x0000000812127981 */ /* 0x000ea8000c1e1900 */
[----:B------:R-:W2:Y:S01]  /*6750*/  LDG.E R6, desc[UR8][R6.64] ;  /* 0x0000000806067981 */ /* 0x000ea2000c1e1900 */
[----:B------:R-:W3:Y:S02]  /*6760*/  MUFU.RCP R21, R12 ;  /* 0x0000000c00157308 */ /* 0x000ee40000001000 */
[----:B---3--:R-:W-:-:S04]  /*6770*/  FFMA R0, -R12, R21, 1 ;  /* 0x3f8000000c007423 */ /* 0x008fc80000000115 */
[----:B------:R-:W-:Y:S01]  /*6780*/  FFMA R0, R21, R0, R21 ;  /* 0x0000000015007223 */ /* 0x000fe20000000015 */
[----:B--2---:R-:W-:-:S04]  /*6790*/  FFMA R9, R5, R6, R18 ;  /* 0x0000000605097223 */ /* 0x004fc80000000012 */
[----:B------:R-:W2:Y:S01]  /*67a0*/  FCHK P0, R9, R12 ;  /* 0x0000000c09007302 */ /* 0x000ea20000000000 */
[----:B------:R-:W-:-:S04]  /*67b0*/  FFMA R5, R0, R9, RZ ;  /* 0x0000000900057223 */ /* 0x000fc800000000ff */
[----:B------:R-:W-:-:S04]  /*67c0*/  FFMA R4, -R12, R5, R9 ;  /* 0x000000050c047223 */ /* 0x000fc80000000109 */
[----:B------:R-:W-:Y:S01]  /*67d0*/  FFMA R0, R0, R4, R5 ;  /* 0x0000000400007223 */ /* 0x000fe20000000005 */
[----:B-12---:R-:W-:Y:S06]  /*67e0*/  @!P0 BRA `(.L_x_69) ;  /* 0x0000000000108947 */ /* 0x006fec0003800000 */
[----:B------:R-:W-:Y:S01]  /*67f0*/  IMAD.MOV.U32 R3, RZ, RZ, R9 ;  /* 0x000000ffff037224 */ /* 0x000fe200078e0009 */
[----:B------:R-:W-:Y:S02]  /*6800*/  MOV R0, R12 ;  /* 0x0000000c00007202 */ /* 0x000fe40000000f00 */
[----:B0-----:R-:W-:-:S07]  /*6810*/  MOV R26, 0x6830 ;  /* 0x00006830001a7802 */ /* 0x001fce0000000f00 */
[----:B------:R-:W-:Y:S05]  /*6820*/  CALL.REL.NOINC `($__internal_0_$__cuda_sm3x_div_rn_noftz_f32_slowpath) ;  /* 0x0000000400d47944 */ /* 0x000fea0003c00000 */
.L_x_69:
[----:B------:R-:W-:Y:S01]  /*6830*/  I2FP.F32.S32 R4, R10 ;  /* 0x0000000a00047245 */ /* 0x000fe20000201400 */
[----:B------:R-:W-:-:S03]  /*6840*/  FADD R3, R0, -R22 ;  /* 0x8000001600037221 */ /* 0x000fc60000000000 */
[----:B------:R-:W1:Y:S08]  /*6850*/  MUFU.RCP R2, R4 ;  /* 0x0000000400027308 */ /* 0x000e700000001000 */
[----:B------:R-:W2:Y:S01]  /*6860*/  FCHK P0, R3, R4 ;  /* 0x0000000403007302 */ /* 0x000ea20000000000 */
[----:B-1----:R-:W-:-:S04]  /*6870*/  FFMA R5, -R4, R2, 1 ;  /* 0x3f80000004057423 */ /* 0x002fc80000000102 */
[----:B------:R-:W-:-:S04]  /*6880*/  FFMA R0, R2, R5, R2 ;  /* 0x0000000502007223 */ /* 0x000fc80000000002 */
[----:B------:R-:W-:-:S04]  /*6890*/  FFMA R5, R3, R0, RZ ;  /* 0x0000000003057223 */ /* 0x000fc800000000ff */
[----:B------:R-:W-:-:S04]  /*68a0*/  FFMA R2, -R4, R5, R3 ;  /* 0x0000000504027223 */ /* 0x000fc80000000103 */
[----:B------:R-:W-:Y:S01]  /*68b0*/  FFMA R0, R0, R2, R5 ;  /* 0x0000000200007223 */ /* 0x000fe20000000005 */
[----:B--2---:R-:W-:Y:S06]  /*68c0*/  @!P0 BRA `(.L_x_70) ;  /* 0x00000000000c8947 */ /* 0x004fec0003800000 */
[----:B------:R-:W-:Y:S02]  /*68d0*/  MOV R0, R4 ;  /* 0x0000000400007202 */ /* 0x000fe40000000f00 */
[----:B0-----:R-:W-:-:S07]  /*68e0*/  MOV R26, 0x6900 ;  /* 0x00006900001a7802 */ /* 0x001fce0000000f00 */
[----:B------:R-:W-:Y:S05]  /*68f0*/  CALL.REL.NOINC `($__internal_0_$__cuda_sm3x_div_rn_noftz_f32_slowpath) ;  /* 0x0000000400a07944 */ /* 0x000fea0003c00000 */
.L_x_70:
[----:B------:R-:W-:-:S13]  /*6900*/  ISETP.GE.AND P0, PT, R10, 0x2, PT ;  /* 0x000000020a00780c */ /* 0x000fda0003f06270 */
[----:B------:R-:W-:Y:S05]  /*6910*/  @!P0 EXIT ;  /* 0x000000000000894d */ /* 0x000fea0003800000 */
[----:B------:R-:W1:Y:S01]  /*6920*/  LDC R6, c[0x0][0x3b4] ;  /* 0x0000ed00ff067b82 */ /* 0x000e620000000800 */
[----:B------:R-:W-:-:S07]  /*6930*/  HFMA2 R17, -RZ, RZ, 0, 5.9604644775390625e-08 ;  /* 0x00000001ff117431 */ /* 0x000fce00000001ff */
[----:B------:R-:W1:Y:S02]  /*6940*/  LDC R3, c[0x0][0x394] ;  /* 0x0000e500ff037b82 */ /* 0x000e640000000800 */
[----:B-1----:R-:W-:Y:S01]  /*6950*/  IMAD.IADD R2, R3, 0x1, R6 ;  /* 0x0000000103027824 */ /* 0x002fe200078e0206 */
[----:B------:R-:W-:-:S04]  /*6960*/  LOP3.LUT R3, RZ, R15, RZ, 0x33, !PT ;  /* 0x0000000fff037212 */ /* 0x000fc800078e33ff */
[C---:B------:R-:W-:Y:S02]  /*6970*/  IADD3 R4, PT, PT, R2.reuse, -0x2, -R15 ;  /* 0xfffffffe02047810 */ /* 0x040fe40007ffe80f */
[----:B------:R-:W-:Y:S02]  /*6980*/  IADD3 R3, PT, PT, R2, R3, RZ ;  /* 0x0000000302037210 */ /* 0x000fe40007ffe0ff */
[----:B------:R-:W-:Y:S02]  /*6990*/  ISETP.GE.U32.AND P0, PT, R4, 0x3, PT ;  /* 0x000000030400780c */ /* 0x000fe40003f06070 */
[----:B------:R-:W-:-:S11]  /*69a0*/  LOP3.LUT R7, R3, 0x3, RZ, 0xc0, !PT ;  /* 0x0000000303077812 */ /* 0x000fd600078ec0ff */
[----:B------:R-:W-:Y:S05]  /*69b0*/  @!P0 BRA `(.L_x_71) ;  /* 0x0000000000f88947 */ /* 0x000fea0003800000 */
[----:B------:R-:W-:Y:S01]  /*69c0*/  IADD3 R10, PT, PT, -R6, 0x1, RZ ;  /* 0x00000001060a7810 */ /* 0x000fe20007ffe1ff */
[----:B------:R-:W-:Y:S01]  /*69d0*/  IMAD.IADD R9, R13, 0x1, -R6 ;  /* 0x000000010d097824 */ /* 0x000fe200078e0a06 */
[----:B------:R-:W-:Y:S02]  /*69e0*/  LOP3.LUT R8, R3, 0xfffffffc, RZ, 0xc0, !PT ;  /* 0xfffffffc03087812 */ /* 0x000fe400078ec0ff */
[----:B------:R-:W-:Y:S01]  /*69f0*/  MOV R17, RZ ;  /* 0x000000ff00117202 */ /* 0x000fe20000000f00 */
[----:B------:R-:W-:-:S07]  /*6a00*/  IMAD R10, R27, R10, R14 ;  /* 0x0000000a1b0a7224 */ /* 0x000fce00078e020e */
.L_x_72:
[----:B-1----:R-:W1:Y:S01]  /*6a10*/  LDC.64 R2, c[0x0][0x398] ;  /* 0x0000e600ff027b82 */ /* 0x002e620000000a00 */
[----:B------:R-:W-:-:S07]  /*6a20*/  IADD3 R19, PT, PT, R9, 0x1, RZ ;  /* 0x0000000109137810 */ /* 0x000fce0007ffe0ff */
[----:B------:R-:W2:Y:S01]  /*6a30*/  LDC.64 R4, c[0x0][0x3a8] ;  /* 0x0000ea00ff047b82 */ /* 0x000ea20000000a00 */
[----:B-1----:R-:W-:-:S04]  /*6a40*/  IMAD.WIDE R2, R19, 0x4, R2 ;  /* 0x0000000413027825 */ /* 0x002fc800078e0202 */
[----:B------:R-:W-:Y:S01]  /*6a50*/  VIADD R19, R11, 0x1 ;  /* 0x000000010b137836 */ /* 0x000fe20000000000 */
[----:B------:R-:W3:Y:S03]  /*6a60*/  LDG.E R21, desc[UR8][R2.64] ;  /* 0x0000000802157981 */ /* 0x000ee6000c1e1900 */
[----:B--2---:R-:W-:Y:S01]  /*6a70*/  IMAD.WIDE R4, R19, 0x4, R4 ;  /* 0x0000000413047825 */ /* 0x004fe200078e0204 */
[----:B------:R-:W-:Y:S01]  /*6a80*/  IADD3 R12, PT, PT, R17, 0x1, RZ ;  /* 0x00000001110c7810 */ /* 0x000fe20007ffe0ff */
[----:B------:R-:W1:Y:S03]  /*6a90*/  LDC.64 R18, c[0x0][0x3b8] ;  /* 0x0000ee00ff127b82 */ /* 0x000e660000000a00 */
[----:B------:R-:W2:Y:S01]  /*6aa0*/  LDG.E R16, desc[UR8][R4.64] ;  /* 0x0000000804107981 */ /* 0x000ea2000c1e1900 */
[----:B------:R-:W-:Y:S01]  /*6ab0*/  I2FP.F32.U32 R12, R12 ;  /* 0x0000000c000c7245 */ /* 0x000fe20000201000 */
[----:B-1----:R-:W-:-:S04]  /*6ac0*/  IMAD.WIDE R18, R10, 0x4, R18 ;  /* 0x000000040a127825 */ /* 0x002fc800078e0212 */
[----:B---3--:R-:W-:-:S04]  /*6ad0*/  FADD R21, R21, -R22 ;  /* 0x8000001615157221 */ /* 0x008fc80000000000 */
[----:B------:R-:W-:-:S04]  /*6ae0*/  FFMA R21, R12, -R0, R21 ;  /* 0x800000000c157223 */ /* 0x000fc80000000015 */
[----:B--2---:R-:W-:-:S06]  /*6af0*/  FMUL R16, R16, R21 ;  /* 0x0000001510107220 */ /* 0x004fcc0000400000 */
[----:B------:R-:W1:Y:S02]  /*6b00*/  F2I.TRUNC.NTZ R16, R16 ;  /* 0x0000001000107305 */ /* 0x000e64000020f100 */
[----:B-1----:R-:W-:-:S05]  /*6b10*/  VIMNMX R23, PT, PT, RZ, R16, !PT ;  /* 0x00000010ff177248 */ /* 0x002fca0007fe0100 */
[----:B------:R1:W-:Y:S04]  /*6b20*/  STG.E desc[UR8][R18.64], R23 ;  /* 0x0000001712007986 */ /* 0x0003e8000c101908 */
[----:B------:R-:W2:Y:S04]  /*6b30*/  LDG.E R21, desc[UR8][R2.64+0x4] ;  /* 0x0000040802157981 */ /* 0x000ea8000c1e1900 */
[----:B------:R-:W3:Y:S01]  /*6b40*/  LDG.E R12, desc[UR8][R4.64+0x4] ;  /* 0x00000408040c7981 */ /* 0x000ee2000c1e1900 */
[----:B------:R-:W-:-:S04]  /*6b50*/  IADD3 R20, PT, PT, R17, 0x2, RZ ;  /* 0x0000000211147810 */ /* 0x000fc80007ffe0ff */
[----:B------:R-:W-:Y:S01]  /*6b60*/  I2FP.F32.U32 R20, R20 ;  /* 0x0000001400147245 */ /* 0x000fe20000201000 */
[----:B--2---:R-:W-:-:S04]  /*6b70*/  FADD R21, R21, -R22 ;  /* 0x8000001615157221 */ /* 0x004fc80000000000 */
[----:B------:R-:W-:-:S04]  /*6b80*/  FFMA R21, R20, -R0, R21 ;  /* 0x8000000014157223 */ /* 0x000fc80000000015 */
[----:B---3--:R-:W-:Y:S01]  /*6b90*/  FMUL R12, R12, R21 ;  /* 0x000000150c0c7220 */ /* 0x008fe20000400000 */
[----:B------:R-:W-:-:S05]  /*6ba0*/  IMAD.WIDE R20, R27, 0x4, R18 ;  /* 0x000000041b147825 */ /* 0x000fca00078e0212 */
[----:B------:R-:W2:Y:S02]  /*6bb0*/  F2I.TRUNC.NTZ R12, R12 ;  /* 0x0000000c000c7305 */ /* 0x000ea4000020f100 */
[----:B--2---:R-:W-:-:S05]  /*6bc0*/  VIMNMX R25, PT, PT, RZ, R12, !PT ;  /* 0x0000000cff197248 */ /* 0x004fca0007fe0100 */
[----:B------:R2:W-:Y:S04]  /*6bd0*/  STG.E desc[UR8][R20.64], R25 ;  /* 0x0000001914007986 */ /* 0x0005e8000c101908 */
[----:B-1----:R-:W3:Y:S04]  /*6be0*/  LDG.E R19, desc[UR8][R2.64+0x8] ;  /* 0x0000080802137981 */ /* 0x002ee8000c1e1900 */
[----:B------:R-:W4:Y:S01]  /*6bf0*/  LDG.E R16, desc[UR8][R4.64+0x8] ;  /* 0x0000080804107981 */ /* 0x000f22000c1e1900 */
[----:B------:R-:W-:-:S05]  /*6c00*/  VIADD R18, R17, 0x3 ;  /* 0x0000000311127836 */ /* 0x000fca0000000000 */
[----:B------:R-:W-:Y:S01]  /*6c10*/  I2FP.F32.U32 R18, R18 ;  /* 0x0000001200127245 */ /* 0x000fe20000201000 */
[----:B---3--:R-:W-:-:S04]  /*6c20*/  FADD R19, R19, -R22 ;  /* 0x8000001613137221 */ /* 0x008fc80000000000 */
[----:B------:R-:W-:-:S04]  /*6c30*/  FFMA R19, R18, -R0, R19 ;  /* 0x8000000012137223 */ /* 0x000fc80000000013 */
[----:B----4-:R-:W-:Y:S01]  /*6c40*/  FMUL R16, R16, R19 ;  /* 0x0000001310107220 */ /* 0x010fe20000400000 */
[----:B------:R-:W-:-:S05]  /*6c50*/  IMAD.WIDE R18, R27, 0x4, R20 ;  /* 0x000000041b127825 */ /* 0x000fca00078e0214 */
[----:B------:R-:W1:Y:S02]  /*6c60*/  F2I.TRUNC.NTZ R16, R16 ;  /* 0x0000001000107305 */ /* 0x000e64000020f100 */
[----:B-1----:R-:W-:-:S05]  /*6c70*/  VIMNMX R23, PT, PT, RZ, R16, !PT ;  /* 0x00000010ff177248 */ /* 0x002fca0007fe0100 */
[----:B------:R1:W-:Y:S04]  /*6c80*/  STG.E desc[UR8][R18.64], R23 ;  /* 0x0000001712007986 */ /* 0x0003e8000c101908 */
[----:B------:R-:W2:Y:S04]  /*6c90*/  LDG.E R3, desc[UR8][R2.64+0xc] ;  /* 0x00000c0802037981 */ /* 0x000ea8000c1e1900 */
[----:B------:R-:W3:Y:S01]  /*6ca0*/  LDG.E R4, desc[UR8][R4.64+0xc] ;  /* 0x00000c0804047981 */ /* 0x000ee2000c1e1900 */
[----:B------:R-:W-:Y:S01]  /*6cb0*/  IADD3 R17, PT, PT, R17, 0x4, RZ ;  /* 0x0000000411117810 */ /* 0x000fe20007ffe0ff */
[----:B------:R-:W-:Y:S01]  /*6cc0*/  VIADD R11, R11, 0x4 ;  /* 0x000000040b0b7836 */ /* 0x000fe20000000000 */
[----:B------:R-:W-:-:S02]  /*6cd0*/  IADD3 R9, PT, PT, R9, 0x4, RZ ;  /* 0x0000000409097810 */ /* 0x000fc40007ffe0ff */
[----:B------:R-:W-:Y:S02]  /*6ce0*/  I2FP.F32.U32 R12, R17 ;  /* 0x00000011000c7245 */ /* 0x000fe40000201000 */
[----:B------:R-:W-:Y:S02]  /*6cf0*/  ISETP.NE.AND P0, PT, R17, R8, PT ;  /* 0x000000081100720c */ /* 0x000fe40003f05270 */
[----:B------:R-:W-:Y:S01]  /*6d00*/  LEA R10, R27, R10, 0x2 ;  /* 0x0000000a1b0a7211 */ /* 0x000fe200078e10ff */
[----:B--2---:R-:W-:-:S04]  /*6d10*/  FADD R21, R3, -R22 ;  /* 0x8000001603157221 */ /* 0x004fc80000000000 */
[----:B------:R-:W-:-:S04]  /*6d20*/  FFMA R21, R12, -R0, R21 ;  /* 0x800000000c157223 */ /* 0x000fc80000000015 */
[----:B---3--:R-:W-:Y:S01]  /*6d30*/  FMUL R12, R4, R21 ;  /* 0x00000015040c7220 */ /* 0x008fe20000400000 */
[----:B------:R-:W-:-:S05]  /*6d40*/  IMAD.WIDE R20, R27, 0x4, R18 ;  /* 0x000000041b147825 */ /* 0x000fca00078e0212 */
[----:B------:R-:W2:Y:S02]  /*6d50*/  F2I.TRUNC.NTZ R12, R12 ;  /* 0x0000000c000c7305 */ /* 0x000ea4000020f100 */
[----:B--2---:R-:W-:-:S05]  /*6d60*/  VIMNMX R25, PT, PT, RZ, R12, !PT ;  /* 0x0000000cff197248 */ /* 0x004fca0007fe0100 */
[----:B------:R1:W-:Y:S01]  /*6d70*/  STG.E desc[UR8][R20.64], R25 ;  /* 0x0000001914007986 */ /* 0x0003e2000c101908 */
[----:B------:R-:W-:Y:S05]  /*6d80*/  @P0 BRA `(.L_x_72) ;  /* 0xfffffffc00200947 */ /* 0x000fea000383ffff */
[----:B------:R-:W-:-:S07]  /*6d90*/  IADD3 R17, PT, PT, R17, 0x1, RZ ;  /* 0x0000000111117810 */ /* 0x000fce0007ffe0ff */
.L_x_71:
[----:B------:R-:W-:-:S13]  /*6da0*/  ISETP.NE.AND P0, PT, R7, RZ, PT ;  /* 0x000000ff0700720c */ /* 0x000fda0003f05270 */
[----:B------:R-:W-:Y:S05]  /*6db0*/  @!P0 EXIT ;  /* 0x000000000000894d */ /* 0x000fea0003800000 */
[----:B------:R-:W2:Y:S01]  /*6dc0*/  LDC.64 R8, c[0x0][0x3a8] ;  /* 0x0000ea00ff087b82 */ /* 0x000ea20000000a00 */
[----:B------:R-:W-:Y:S01]  /*6dd0*/  IMAD.IADD R10, R17, 0x1, -R6 ;  /* 0x00000001110a7824 */ /* 0x000fe200078e0a06 */
[-CC-:B-1----:R-:W-:Y:S02]  /*6de0*/  IADD3 R19, PT, PT, R13, -R6.reuse, R17.reuse ;  /* 0x800000060d137210 */ /* 0x182fe40007ffe011 */
[----:B------:R-:W-:Y:S01]  /*6df0*/  IADD3 R15, PT, PT, R15, -R6, R17 ;  /* 0x800000060f0f7210 */ /* 0x000fe20007ffe011 */
[----:B------:R-:W-:Y:S01]  /*6e00*/  IMAD R14, R27, R10, R14 ;  /* 0x0000000a1b0e7224 */ /* 0x000fe200078e020e */
[----:B------:R-:W-:Y:S02]  /*6e10*/  IADD3 R16, PT, PT, -R7, RZ, RZ ;  /* 0x000000ff07107210 */ /* 0x000fe40007ffe1ff */
[----:B------:R-:W1:Y:S08]  /*6e20*/  LDC.64 R4, c[0x0][0x398] ;  /* 0x0000e600ff047b82 */ /* 0x000e700000000a00 */
[----:B------:R-:W3:Y:S02]  /*6e30*/  LDC.64 R2, c[0x0][0x3b8] ;  /* 0x0000ee00ff027b82 */ /* 0x000ee40000000a00 */
.L_x_73:
[----:B-1----:R-:W-:-:S04]  /*6e40*/  IMAD.WIDE R6, R19, 0x4, R4 ;  /* 0x0000000413067825 */ /* 0x002fc800078e0204 */
[----:B--2---:R-:W-:Y:S02]  /*6e50*/  IMAD.WIDE R10, R15, 0x4, R8 ;  /* 0x000000040f0a7825 */ /* 0x004fe400078e0208 */
[----:B------:R-:W2:Y:S04]  /*6e60*/  LDG.E R7, desc[UR8][R6.64] ;  /* 0x0000000806077981 */ /* 0x000ea8000c1e1900 */
[----:B----4-:R-:W4:Y:S01]  /*6e70*/  LDG.E R10, desc[UR8][R10.64] ;  /* 0x000000080a0a7981 */ /* 0x010f22000c1e1900 */
[----:B------:R-:W-:Y:S01]  /*6e80*/  I2FP.F32.U32 R12, R17 ;  /* 0x00000011000c7245 */ /* 0x000fe20000201000 */
[----:B------:R-:W-:Y:S01]  /*6e90*/  VIADD R17, R17, 0x1 ;  /* 0x0000000111117836 */ /* 0x000fe20000000000 */
[----:B------:R-:W-:Y:S01]  /*6ea0*/  IADD3 R16, PT, PT, R16, 0x1, RZ ;  /* 0x0000000110107810 */ /* 0x000fe20007ffe0ff */
[----:B------:R-:W-:Y:S01]  /*6eb0*/  VIADD R15, R15, 0x1 ;  /* 0x000000010f0f7836 */ /* 0x000fe20000000000 */
[----:B------:R-:W-:-:S02]  /*6ec0*/  IADD3 R19, PT, PT, R19, 0x1, RZ ;  /* 0x0000000113137810 */ /* 0x000fc40007ffe0ff */
[----:B------:R-:W-:Y:S01]  /*6ed0*/  ISETP.NE.AND P0, PT, R16, RZ, PT ;  /* 0x000000ff1000720c */ /* 0x000fe20003f05270 */
[----:B--2---:R-:W-:-:S04]  /*6ee0*/  FADD R13, R7, -R22 ;  /* 0x80000016070d7221 */ /* 0x004fc80000000000 */
[----:B------:R-:W-:-:S04]  /*6ef0*/  FFMA R13, R12, -R0, R13 ;  /* 0x800000000c0d7223 */ /* 0x000fc8000000000d */
[----:B----4-:R-:W-:Y:S01]  /*6f00*/  FMUL R18, R10, R13 ;  /* 0x0000000d0a127220 */ /* 0x010fe20000400000 */
[----:B---3--:R-:W-:Y:S01]  /*6f10*/  IMAD.WIDE R12, R14, 0x4, R2 ;  /* 0x000000040e0c7825 */ /* 0x008fe200078e0202 */
[----:B------:R-:W-:-:S04]  /*6f20*/  IADD3 R14, PT, PT, R27, R14, RZ ;  /* 0x0000000e1b0e7210 */ /* 0x000fc80007ffe0ff */
[----:B------:R-:W1:Y:S02]  /*6f30*/  F2I.TRUNC.NTZ R18, R18 ;  /* 0x0000001200127305 */ /* 0x000e64000020f100 */
[----:B-1----:R-:W-:-:S05]  /*6f40*/  VIMNMX R21, PT, PT, RZ, R18, !PT ;  /* 0x00000012ff157248 */ /* 0x002fca0007fe0100 */
[----:B------:R4:W-:Y:S01]  /*6f50*/  STG.E desc[UR8][R12.64], R21 ;  /* 0x000000150c007986 */ /* 0x0009e2000c101908 */
[----:B------:R-:W-:Y:S05]  /*6f60*/  @P0 BRA `(.L_x_73) ;  /* 0xfffffffc00b40947 */ /* 0x000fea000383ffff */
[----:B------:R-:W-:Y:S05]  /*6f70*/  EXIT ;  /* 0x000000000000794d */ /* 0x000fea0003800000 */
        .weak           $__internal_0_$__cuda_sm3x_div_rn_noftz_f32_slowpath
        .type           $__internal_0_$__cuda_sm3x_div_rn_noftz_f32_slowpath,@function
        .size           $__internal_0_$__cuda_sm3x_div_rn_noftz_f32_slowpath,(.L_x_83 - $__internal_0_$__cuda_sm3x_div_rn_noftz_f32_slowpath)
$__internal_0_$__cuda_sm3x_div_rn_noftz_f32_slowpath:
[----:B------:R-:W-:Y:S02]  /*6f80*/  SHF.R.U32.HI R4, RZ, 0x17, R0 ;  /* 0x00000017ff047819 */ /* 0x000fe40000011600 */
[----:B------:R-:W-:Y:S02]  /*6f90*/  SHF.R.U32.HI R28, RZ, 0x17, R3 ;  /* 0x00000017ff1c7819 */ /* 0x000fe40000011603 */
[----:B------:R-:W-:Y:S02]  /*6fa0*/  LOP3.LUT R4, R4, 0xff, RZ, 0xc0, !PT ;  /* 0x000000ff04047812 */ /* 0x000fe400078ec0ff */
[----:B------:R-:W-:Y:S02]  /*6fb0*/  LOP3.LUT R28, R28, 0xff, RZ, 0xc0, !PT ;  /* 0x000000ff1c1c7812 */ /* 0x000fe400078ec0ff */
[----:B------:R-:W-:Y:S02]  /*6fc0*/  IADD3 R2, PT, PT, R4, -0x1, RZ ;  /* 0xffffffff04027810 */ /* 0x000fe40007ffe0ff */
[----:B------:R-:W-:-:S02]  /*6fd0*/  IADD3 R29, PT, PT, R28, -0x1, RZ ;  /* 0xffffffff1c1d7810 */ /* 0x000fc40007ffe0ff */
[----:B------:R-:W-:-:S04]  /*6fe0*/  ISETP.GT.U32.AND P0, PT, R2, 0xfd, PT ;  /* 0x000000fd0200780c */ /* 0x000fc80003f04070 */
[----:B------:R-:W-:Y:S01]  /*6ff0*/  ISETP.GT.U32.OR P0, PT, R29, 0xfd, P0 ;  /* 0x000000fd1d00780c */ /* 0x000fe20000704470 */
[----:B------:R-:W-:-:S12]  /*7000*/  IMAD.MOV.U32 R29, RZ, RZ, R3 ;  /* 0x000000ffff1d7224 */ /* 0x000fd800078e0003 */
[----:B------:R-:W-:Y:S01]  /*7010*/  @!P0 MOV R2, RZ ;  /* 0x000000ff00028202 */ /* 0x000fe20000000f00 */
[----:B------:R-:W-:Y:S06]  /*7020*/  @!P0 BRA `(.L_x_74) ;  /* 0x0000000000648947 */ /* 0x000fec0003800000 */
[----:B------:R-:W-:Y:S02]  /*7030*/  FSETP.GTU.FTZ.AND P0, PT, |R3|, +INF , PT ;  /* 0x7f8000000300780b */ /* 0x000fe40003f1c200 */
[----:B------:R-:W-:-:S04]  /*7040*/  FSETP.GTU.FTZ.AND P1, PT, |R0|, +INF , PT ;  /* 0x7f8000000000780b */ /* 0x000fc80003f3c200 */
[----:B------:R-:W-:-:S13]  /*7050*/  PLOP3.LUT P0, PT, P0, P1, PT, 0xf8, 0x8f ;  /* 0x00000000008f781c */ /* 0x000fda0000703f70 */
[----:B------:R-:W-:Y:S05]  /*7060*/  @P0 BRA `(.L_x_75) ;  /* 0x00000004004c0947 */ /* 0x000fea0003800000 */
[----:B------:R-:W-:-:S13]  /*7070*/  LOP3.LUT P0, RZ, R0, 0x7fffffff, R29, 0xc8, !PT ;  /* 0x7fffffff00ff7812 */ /* 0x000fda000780c81d */
[----:B------:R-:W-:Y:S05]  /*7080*/  @!P0 BRA `(.L_x_76) ;  /* 0x00000004003c8947 */ /* 0x000fea0003800000 */
[C---:B------:R-:W-:Y:S02]  /*7090*/  FSETP.NEU.FTZ.AND P1, PT, |R3|.reuse, +INF , PT ;  /* 0x7f8000000300780b */ /* 0x040fe40003f3d200 */
[----:B------:R-:W-:Y:S02]  /*70a0*/  FSETP.NEU.FTZ.AND P3, PT, |R0|, +INF , PT ;  /* 0x7f8000000000780b */ /* 0x000fe40003f7d200 */
[----:B------:R-:W-:-:S11]  /*70b0*/  FSETP.NEU.FTZ.AND P0, PT, |R3|, +INF , PT ;  /* 0x7f8000000300780b */ /* 0x000fd60003f1d200 */
[----:B------:R-:W-:Y:S05]  /*70c0*/  @!P3 BRA !P1, `(.L_x_76) ;  /* 0x00000004002cb947 */ /* 0x000fea0004800000 */
[----:B------:R-:W-:-:S04]  /*70d0*/  LOP3.LUT P1, RZ, R29, 0x7fffffff, RZ, 0xc0, !PT ;  /* 0x7fffffff1dff7812 */ /* 0x000fc8000782c0ff */
[----:B------:R-:W-:-:S13]  /*70e0*/  PLOP3.LUT P1, PT, P3, P1, PT, 0x2f, 0xf2 ;  /* 0x0000000000f2781c */ /* 0x000fda0001f22577 */
[----:B------:R-:W-:Y:S05]  /*70f0*/  @P1 BRA `(.L_x_77) ;  /* 0x0000000400181947 */ /* 0x000fea0003800000 */
[----:B------:R-:W-:-:S04]  /*7100*/  LOP3.LUT P1, RZ, R0, 0x7fffffff, RZ, 0xc0, !PT ;  /* 0x7fffffff00ff7812 */ /* 0x000fc8000782c0ff */
[----:B------:R-:W-:-:S13]  /*7110*/  PLOP3.LUT P0, PT, P0, P1, PT, 0x2f, 0xf2 ;  /* 0x0000000000f2781c */ /* 0x000fda0000702577 */
[----:B------:R-:W-:Y:S05]  /*7120*/  @P0 BRA `(.L_x_78) ;  /* 0x0000000400000947 */ /* 0x000fea0003800000 */
[----:B------:R-:W-:-:S04]  /*7130*/  IADD3 R2, PT, PT, R28, -0x1, RZ ;  /* 0xffffffff1c027810 */ /* 0x000fc80007ffe0ff */
[----:B------:R-:W-:Y:S01]  /*7140*/  ISETP.GE.AND P0, PT, R2, RZ, PT ;  /* 0x000000ff0200720c */ /* 0x000fe20003f06270 */
[----:B------:R-:W-:-:S05]  /*7150*/  VIADD R2, R4, 0xffffffff ;  /* 0xffffffff04027836 */ /* 0x000fca0000000000 */
[----:B------:R-:W-:-:S07]  /*7160*/  ISETP.GE.AND P1, PT, R2, RZ, PT ;  /* 0x000000ff0200720c */ /* 0x000fce0003f26270 */
[----:B------:R-:W-:Y:S01]  /*7170*/  @P0 MOV R2, RZ ;  /* 0x000000ff00020202 */ /* 0x000fe20000000f00 */
[----:B------:R-:W-:Y:S01]  /*7180*/  @!P0 FFMA R29, R3, 1.84467440737095516160e+19, RZ ;  /* 0x5f800000031d8823 */ /* 0x000fe200000000ff */
[----:B------:R-:W-:-:S04]  /*7190*/  @!P0 MOV R2, 0xffffffc0 ;  /* 0xffffffc000028802 */ /* 0x000fc80000000f00 */
[----:B------:R-:W-:Y:S01]  /*71a0*/  @!P1 FFMA R0, R0, 1.84467440737095516160e+19, RZ ;  /* 0x5f80000000009823 */ /* 0x000fe200000000ff */
[----:B------:R-:W-:-:S07]  /*71b0*/  @!P1 VIADD R2, R2, 0x40 ;  /* 0x0000004002029836 */ /* 0x000fce0000000000 */
.L_x_74:
[----:B------:R-:W-:Y:S02]  /*71c0*/  LEA R3, R4, 0xc0800000, 0x17 ;  /* 0xc080000004037811 */ /* 0x000fe400078eb8ff */
[----:B------:R-:W-:Y:S02]  /*71d0*/  IADD3 R28, PT, PT, R28, -0x7f, RZ ;  /* 0xffffff811c1c7810 */ /* 0x000fe40007ffe0ff */
[----:B------:R-:W-:-:S03]  /*71e0*/  IADD3 R34, PT, PT, -R3, R0, RZ ;  /* 0x0000000003227210 */ /* 0x000fc60007ffe1ff */
[----:B------:R-:W-:Y:S01]  /*71f0*/  IMAD R0, R28, -0x800000, R29 ;  /* 0xff8000001c007824 */ /* 0x000fe200078e021d */
[----:B------:R-:W0:Y:S01]  /*7200*/  MUFU.RCP R30, R34 ;  /* 0x00000022001e7308 */ /* 0x000e220000001000 */
[----:B------:R-:W-:-:S04]  /*7210*/  FADD.FTZ R3, -R34, -RZ ;  /* 0x800000ff22037221 */ /* 0x000fc80000010100 */
[----:B0-----:R-:W-:-:S04]  /*7220*/  FFMA R31, R30, R3, 1 ;  /* 0x3f8000001e1f7423 */ /* 0x001fc80000000003 */
[----:B------:R-:W-:-:S04]  /*7230*/  FFMA R31, R30, R31, R30 ;  /* 0x0000001f1e1f7223 */ /* 0x000fc8000000001e */
[----:B------:R-:W-:-:S04]  /*7240*/  FFMA R30, R0, R31, RZ ;  /* 0x0000001f001e7223 */ /* 0x000fc800000000ff */
[----:B------:R-:W-:-:S04]  /*7250*/  FFMA R29, R3, R30, R0 ;  /* 0x0000001e031d7223 */ /* 0x000fc80000000000 */
[----:B------:R-:W-:Y:S01]  /*7260*/  FFMA R30, R31, R29, R30 ;  /* 0x0000001d1f1e7223 */ /* 0x000fe2000000001e */
[----:B------:R-:W-:-:S03]  /*7270*/  IADD3 R29, PT, PT, R28, 0x7f, -R4 ;  /* 0x0000007f1c1d7810 */ /* 0x000fc60007ffe804 */
[----:B------:R-:W-:Y:S02]  /*7280*/  FFMA R3, R3, R30, R0 ;  /* 0x0000001e03037223 */ /* 0x000fe40000000000 */
[----:B------:R-:W-:Y:S02]  /*7290*/  IMAD.IADD R29, R29, 0x1, R2 ;  /* 0x000000011d1d7824 */ /* 0x000fe400078e0202 */
[----:B------:R-:W-:-:S05]  /*72a0*/  FFMA R0, R31, R3, R30 ;  /* 0x000000031f007223 */ /* 0x000fca000000001e */
[----:B------:R-:W-:-:S04]  /*72b0*/  SHF.R.U32.HI R4, RZ, 0x17, R0 ;  /* 0x00000017ff047819 */ /* 0x000fc80000011600 */
[----:B------:R-:W-:-:S04]  /*72c0*/  LOP3.LUT R2, R4, 0xff, RZ, 0xc0, !PT ;  /* 0x000000ff04027812 */ /* 0x000fc800078ec0ff */
[----:B------:R-:W-:-:S04]  /*72d0*/  IADD3 R2, PT, PT, R2, R29, RZ ;  /* 0x0000001d02027210 */ /* 0x000fc80007ffe0ff */
[----:B------:R-:W-:-:S04]  /*72e0*/  IADD3 R4, PT, PT, R2, -0x1, RZ ;  /* 0xffffffff02047810 */ /* 0x000fc80007ffe0ff */
[----:B------:R-:W-:-:S13]  /*72f0*/  ISETP.GE.U32.AND P0, PT, R4, 0xfe, PT ;  /* 0x000000fe0400780c */ /* 0x000fda0003f06070 */
[----:B------:R-:W-:Y:S05]  /*7300*/  @!P0 BRA `(.L_x_79) ;  /* 0x0000000000808947 */ /* 0x000fea0003800000 */
[----:B------:R-:W-:-:S13]  /*7310*/  ISETP.GT.AND P0, PT, R2, 0xfe, PT ;  /* 0x000000fe0200780c */ /* 0x000fda0003f04270 */
[----:B------:R-:W-:Y:S05]  /*7320*/  @P0 BRA `(.L_x_80) ;  /* 0x00000000006c0947 */ /* 0x000fea0003800000 */
[----:B------:R-:W-:-:S13]  /*7330*/  ISETP.GE.AND P0, PT, R2, 0x1, PT ;  /* 0x000000010200780c */ /* 0x000fda0003f06270 */
[----:B------:R-:W-:Y:S05]  /*7340*/  @P0 BRA `(.L_x_81) ;  /* 0x0000000000980947 */ /* 0x000fea0003800000 */
[----:B------:R-:W-:Y:S02]  /*7350*/  ISETP.GE.AND P0, PT, R2, -0x18, PT ;  /* 0xffffffe80200780c */ /* 0x000fe40003f06270 */
[----:B------:R-:W-:-:S11]  /*7360*/  LOP3.LUT R0, R0, 0x80000000, RZ, 0xc0, !PT ;  /* 0x8000000000007812 */ /* 0x000fd600078ec0ff */
[----:B------:R-:W-:Y:S05]  /*7370*/  @!P0 BRA `(.L_x_81) ;  /* 0x00000000008c8947 */ /* 0x000fea0003800000 */
[CCC-:B------:R-:W-:Y:S01]  /*7380*/  FFMA.RZ R4, R31.reuse, R3.reuse, R30.reuse ;  /* 0x000000031f047223 */ /* 0x1c0fe2000000c01e */
[CCC-:B------:R-:W-:Y:S01]  /*7390*/  FFMA.RP R28, R31.reuse, R3.reuse, R30.reuse ;  /* 0x000000031f1c7223 */ /* 0x1c0fe2000000801e */
[----:B------:R-:W-:Y:S01]  /*73a0*/  FFMA.RM R31, R31, R3, R30 ;  /* 0x000000031f1f7223 */ /* 0x000fe2000000401e */
[C---:B------:R-:W-:Y:S01]  /*73b0*/  VIADD R3, R2.reuse, 0x20 ;  /* 0x0000002002037836 */ /* 0x040fe20000000000 */
[----:B------:R-:W-:Y:S02]  /*73c0*/  ISETP.NE.AND P3, PT, R2, RZ, PT ;  /* 0x000000ff0200720c */ /* 0x000fe40003f65270 */
[----:B------:R-:W-:Y:S02]  /*73d0*/  LOP3.LUT R4, R4, 0x7fffff, RZ, 0xc0, !PT ;  /* 0x007fffff04047812 */ /* 0x000fe400078ec0ff */
[----:B------:R-:W-:Y:S02]  /*73e0*/  ISETP.NE.AND P1, PT, R2, RZ, PT ;  /* 0x000000ff0200720c */ /* 0x000fe40003f25270 */
[----:B------:R-:W-:-:S02]  /*73f0*/  LOP3.LUT R4, R4, 0x800000, RZ, 0xfc, !PT ;  /* 0x0080000004047812 */ /* 0x000fc400078efcff */
[----:B------:R-:W-:Y:S02]  /*7400*/  IADD3 R2, PT, PT, -R2, RZ, RZ ;  /* 0x000000ff02027210 */ /* 0x000fe40007ffe1ff */
[----:B------:R-:W-:Y:S02]  /*7410*/  SHF.L.U32 R3, R4, R3, RZ ;  /* 0x0000000304037219 */ /* 0x000fe400000006ff */
[----:B------:R-:W-:Y:S02]  /*7420*/  FSETP.NEU.FTZ.AND P0, PT, R28, R31, PT ;  /* 0x0000001f1c00720b */ /* 0x000fe40003f1d000 */
[----:B------:R-:W-:Y:S02]  /*7430*/  SEL R29, R2, RZ, P3 ;  /* 0x000000ff021d7207 */ /* 0x000fe40001800000 */
[----:B------:R-:W-:Y:S02]  /*7440*/  ISETP.NE.AND P1, PT, R3, RZ, P1 ;  /* 0x000000ff0300720c */ /* 0x000fe40000f25270 */
[----:B------:R-:W-:-:S02]  /*7450*/  SHF.R.U32.HI R29, RZ, R29, R4 ;  /* 0x0000001dff1d7219 */ /* 0x000fc40000011604 */
[----:B------:R-:W-:Y:S02]  /*7460*/  PLOP3.LUT P0, PT, P0, P1, PT, 0xf8, 0x8f ;  /* 0x00000000008f781c */ /* 0x000fe40000703f70 */
[----:B------:R-:W-:Y:S02]  /*7470*/  SHF.R.U32.HI R3, RZ, 0x1, R29 ;  /* 0x00000001ff037819 */ /* 0x000fe4000001161d */
[----:B------:R-:W-:-:S04]  /*7480*/  SEL R2, RZ, 0x1, !P0 ;  /* 0x00000001ff027807 */ /* 0x000fc80004000000 */
[----:B------:R-:W-:-:S04]  /*7490*/  LOP3.LUT R2, R2, 0x1, R3, 0xf8, !PT ;  /* 0x0000000102027812 */ /* 0x000fc800078ef803 */
[----:B------:R-:W-:-:S04]  /*74a0*/  LOP3.LUT R2, R2, R29, RZ, 0xc0, !PT ;  /* 0x0000001d02027212 */ /* 0x000fc800078ec0ff */
[----:B------:R-:W-:-:S04]  /*74b0*/  IADD3 R3, PT, PT, R3, R2, RZ ;  /* 0x0000000203037210 */ /* 0x000fc80007ffe0ff */
[----:B------:R-:W-:Y:S01]  /*74c0*/  LOP3.LUT R0, R3, R0, RZ, 0xfc, !PT ;  /* 0x0000000003007212 */ /* 0x000fe200078efcff */
[----:B------:R-:W-:Y:S06]  /*74d0*/  BRA `(.L_x_81) ;  /* 0x0000000000347947 */ /* 0x000fec0003800000 */
.L_x_80:
[----:B------:R-:W-:-:S04]  /*74e0*/  LOP3.LUT R0, R0, 0x80000000, RZ, 0xc0, !PT ;  /* 0x8000000000007812 */ /* 0x000fc800078ec0ff */
[----:B------:R-:W-:Y:S01]  /*74f0*/  LOP3.LUT R0, R0, 0x7f800000, RZ, 0xfc, !PT ;  /* 0x7f80000000007812 */ /* 0x000fe200078efcff */
[----:B------:R-:W-:Y:S06]  /*7500*/  BRA `(.L_x_81) ;  /* 0x0000000000287947 */ /* 0x000fec0003800000 */
.L_x_79:
[----:B------:R-:W-:Y:S01]  /*7510*/  IMAD R0, R29, 0x800000, R0 ;  /* 0x008000001d007824 */ /* 0x000fe200078e0200 */
[----:B------:R-:W-:Y:S06]  /*7520*/  BRA `(.L_x_81) ;  /* 0x0000000000207947 */ /* 0x000fec0003800000 */
.L_x_78:
[----:B------:R-:W-:-:S04]  /*7530*/  LOP3.LUT R0, R0, 0x80000000, R29, 0x48, !PT ;  /* 0x8000000000007812 */ /* 0x000fc800078e481d */
[----:B------:R-:W-:Y:S01]  /*7540*/  LOP3.LUT R0, R0, 0x7f800000, RZ, 0xfc, !PT ;  /* 0x7f80000000007812 */ /* 0x000fe200078efcff */
[----:B------:R-:W-:Y:S06]  /*7550*/  BRA `(.L_x_81) ;  /* 0x0000000000147947 */ /* 0x000fec0003800000 */
.L_x_77:
[----:B------:R-:W-:Y:S01]  /*7560*/  LOP3.LUT R0, R0, 0x80000000, R29, 0x48, !PT ;  /* 0x8000000000007812 */ /* 0x000fe200078e481d */
[----:B------:R-:W-:Y:S06]  /*7570*/  BRA `(.L_x_81) ;  /* 0x00000000000c7947 */ /* 0x000fec0003800000 */
.L_x_76:
[----:B------:R-:W0:Y:S01]  /*7580*/  MUFU.RSQ R0, -QNAN ;  /* 0xffc0000000007908 */ /* 0x000e220000001400 */
[----:B------:R-:W-:Y:S05]  /*7590*/  BRA `(.L_x_81) ;  /* 0x0000000000047947 */ /* 0x000fea0003800000 */
.L_x_75:
[----:B------:R-:W-:-:S07]  /*75a0*/  FADD.FTZ R0, R3, R0 ;  /* 0x0000000003007221 */ /* 0x000fce0000010000 */
.L_x_81:
[----:B------:R-:W-:Y:S01]  /*75b0*/  HFMA2 R3, -RZ, RZ, 0, 0 ;  /* 0x00000000ff037431 */ /* 0x000fe200000001ff */
[----:B------:R-:W-:-:S04]  /*75c0*/  MOV R2, R26 ;  /* 0x0000001a00027202 */ /* 0x000fc80000000f00 */
[----:B0-----:R-:W-:Y:S05]  /*75d0*/  RET.REL.NODEC R2 `(medianKernel) ;  /* 0xffffff8802887950 */ /* 0x001fea0003c3ffff */
.L_x_82:
[----:B------:R-:W-:-:S00]  /*75e0*/  BRA `(.L_x_82) ;  /* 0xfffffffc00fc7947 */ /* 0x000fc0000383ffff */
[----:B------:R-:W-:-:S00]  /*75f0*/  NOP ;  /* 0x0000000000007918 */ /* 0x000fc00000000000 */
        /* <DEDUP_REMOVED lines=8> */
.L_x_83:


//--------------------- .nv.shared.reserved.0     --------------------------
	.section	.nv.shared.reserved.0,"aw",@nobits
	.weak		__nv_reservedSMEM_offset_0_alias
	.size		__nv_reservedSMEM_offset_0_alias, 0, 64
	.other		__nv_reservedSMEM_offset_0_alias,@"STO_CUDA_RESERVED_SHARED STV_DEFAULT"
__nv_reservedSMEM_offset_0_alias:
	.zero		0
	.zero		64


//--------------------- .nv.constant0.medianKernel --------------------------
	.section	.nv.constant0.medianKernel,"a",@progbits
	.sectionflags	@""
	.align	4
.nv.constant0.medianKernel:
	.zero		964


//--------------------- SYMBOLS --------------------------

	.type		.nv.reservedSmem.offset0,@object
	.size		.nv.reservedSmem.offset0,0x4
